//
// Generated by NVIDIA NVVM Compiler
//
// Compiler Build ID: CL-36424714
// Cuda compilation tools, release 13.0, V13.0.88
// Based on NVVM 20.0.0
//

.version 9.0
.target sm_100
.address_size 64

	// .globl	_Z12dkernel_AddsPiS_S_S_

.visible .entry _Z12dkernel_AddsPiS_S_S_(
	.param .u64 .ptr .align 1 _Z12dkernel_AddsPiS_S_S__param_0,
	.param .u64 .ptr .align 1 _Z12dkernel_AddsPiS_S_S__param_1,
	.param .u64 .ptr .align 1 _Z12dkernel_AddsPiS_S_S__param_2,
	.param .u64 .ptr .align 1 _Z12dkernel_AddsPiS_S_S__param_3
)
{
	.reg .pred 	%p<11>;
	.reg .b32 	%r<148>;
	.reg .b64 	%rd<80>;

	ld.param.u64 	%rd4, [_Z12dkernel_AddsPiS_S_S__param_0];
	ld.param.u64 	%rd6, [_Z12dkernel_AddsPiS_S_S__param_1];
	ld.param.u64 	%rd5, [_Z12dkernel_AddsPiS_S_S__param_2];
	ld.param.u64 	%rd7, [_Z12dkernel_AddsPiS_S_S__param_3];
	cvta.to.global.u64 	%rd1, %rd7;
	cvta.to.global.u64 	%rd2, %rd6;
	mov.u32 	%r36, %nctaid.x;
	mov.u32 	%r1, %ctaid.x;
	setp.ge.u32 	%p1, %r1, %r36;
	@%p1 bra 	$L__BB0_15;
	cvta.to.global.u64 	%rd8, %rd4;
	mul.wide.u32 	%rd9, %r1, 4;
	add.s64 	%rd10, %rd8, %rd9;
	ld.global.u32 	%r136, [%rd10];
	ld.global.u32 	%r3, [%rd10+4];
	setp.ge.s32 	%p2, %r136, %r3;
	mov.b32 	%r147, 0;
	@%p2 bra 	$L__BB0_14;
	add.s32 	%r40, %r136, 1;
	max.s32 	%r41, %r3, %r40;
	sub.s32 	%r4, %r41, %r136;
	and.b32  	%r5, %r4, 15;
	sub.s32 	%r42, %r136, %r41;
	setp.gt.u32 	%p3, %r42, -16;
	mov.b32 	%r147, 0;
	@%p3 bra 	$L__BB0_5;
	and.b32  	%r44, %r4, -16;
	neg.s32 	%r132, %r44;
	add.s64 	%rd3, %rd2, 32;
	mov.b32 	%r147, 0;
$L__BB0_4:
	.pragma "nounroll";
	mul.wide.s32 	%rd11, %r136, 4;
	add.s64 	%rd12, %rd3, %rd11;
	ld.global.u32 	%r45, [%rd12+-32];
	mul.wide.s32 	%rd13, %r45, 4;
	add.s64 	%rd14, %rd1, %rd13;
	ld.global.u32 	%r46, [%rd14];
	add.s32 	%r47, %r46, %r147;
	ld.global.u32 	%r48, [%rd12+-28];
	mul.wide.s32 	%rd15, %r48, 4;
	add.s64 	%rd16, %rd1, %rd15;
	ld.global.u32 	%r49, [%rd16];
	add.s32 	%r50, %r49, %r47;
	ld.global.u32 	%r51, [%rd12+-24];
	mul.wide.s32 	%rd17, %r51, 4;
	add.s64 	%rd18, %rd1, %rd17;
	ld.global.u32 	%r52, [%rd18];
	add.s32 	%r53, %r52, %r50;
	ld.global.u32 	%r54, [%rd12+-20];
	mul.wide.s32 	%rd19, %r54, 4;
	add.s64 	%rd20, %rd1, %rd19;
	ld.global.u32 	%r55, [%rd20];
	add.s32 	%r56, %r55, %r53;
	ld.global.u32 	%r57, [%rd12+-16];
	mul.wide.s32 	%rd21, %r57, 4;
	add.s64 	%rd22, %rd1, %rd21;
	ld.global.u32 	%r58, [%rd22];
	add.s32 	%r59, %r58, %r56;
	ld.global.u32 	%r60, [%rd12+-12];
	mul.wide.s32 	%rd23, %r60, 4;
	add.s64 	%rd24, %rd1, %rd23;
	ld.global.u32 	%r61, [%rd24];
	add.s32 	%r62, %r61, %r59;
	ld.global.u32 	%r63, [%rd12+-8];
	mul.wide.s32 	%rd25, %r63, 4;
	add.s64 	%rd26, %rd1, %rd25;
	ld.global.u32 	%r64, [%rd26];
	add.s32 	%r65, %r64, %r62;
	ld.global.u32 	%r66, [%rd12+-4];
	mul.wide.s32 	%rd27, %r66, 4;
	add.s64 	%rd28, %rd1, %rd27;
	ld.global.u32 	%r67, [%rd28];
	add.s32 	%r68, %r67, %r65;
	ld.global.u32 	%r69, [%rd12];
	mul.wide.s32 	%rd29, %r69, 4;
	add.s64 	%rd30, %rd1, %rd29;
	ld.global.u32 	%r70, [%rd30];
	add.s32 	%r71, %r70, %r68;
	ld.global.u32 	%r72, [%rd12+4];
	mul.wide.s32 	%rd31, %r72, 4;
	add.s64 	%rd32, %rd1, %rd31;
	ld.global.u32 	%r73, [%rd32];
	add.s32 	%r74, %r73, %r71;
	ld.global.u32 	%r75, [%rd12+8];
	mul.wide.s32 	%rd33, %r75, 4;
	add.s64 	%rd34, %rd1, %rd33;
	ld.global.u32 	%r76, [%rd34];
	add.s32 	%r77, %r76, %r74;
	ld.global.u32 	%r78, [%rd12+12];
	mul.wide.s32 	%rd35, %r78, 4;
	add.s64 	%rd36, %rd1, %rd35;
	ld.global.u32 	%r79, [%rd36];
	add.s32 	%r80, %r79, %r77;
	ld.global.u32 	%r81, [%rd12+16];
	mul.wide.s32 	%rd37, %r81, 4;
	add.s64 	%rd38, %rd1, %rd37;
	ld.global.u32 	%r82, [%rd38];
	add.s32 	%r83, %r82, %r80;
	ld.global.u32 	%r84, [%rd12+20];
	mul.wide.s32 	%rd39, %r84, 4;
	add.s64 	%rd40, %rd1, %rd39;
	ld.global.u32 	%r85, [%rd40];
	add.s32 	%r86, %r85, %r83;
	ld.global.u32 	%r87, [%rd12+24];
	mul.wide.s32 	%rd41, %r87, 4;
	add.s64 	%rd42, %rd1, %rd41;
	ld.global.u32 	%r88, [%rd42];
	add.s32 	%r89, %r88, %r86;
	ld.global.u32 	%r90, [%rd12+28];
	mul.wide.s32 	%rd43, %r90, 4;
	add.s64 	%rd44, %rd1, %rd43;
	ld.global.u32 	%r91, [%rd44];
	add.s32 	%r147, %r91, %r89;
	add.s32 	%r136, %r136, 16;
	add.s32 	%r132, %r132, 16;
	setp.ne.s32 	%p4, %r132, 0;
	@%p4 bra 	$L__BB0_4;
$L__BB0_5:
	setp.eq.s32 	%p5, %r5, 0;
	@%p5 bra 	$L__BB0_14;
	and.b32  	%r16, %r4, 7;
	setp.lt.u32 	%p6, %r5, 8;
	@%p6 bra 	$L__BB0_8;
	mul.wide.s32 	%rd45, %r136, 4;
	add.s64 	%rd46, %rd2, %rd45;
	ld.global.u32 	%r93, [%rd46];
	mul.wide.s32 	%rd47, %r93, 4;
	add.s64 	%rd48, %rd1, %rd47;
	ld.global.u32 	%r94, [%rd48];
	add.s32 	%r95, %r94, %r147;
	ld.global.u32 	%r96, [%rd46+4];
	mul.wide.s32 	%rd49, %r96, 4;
	add.s64 	%rd50, %rd1, %rd49;
	ld.global.u32 	%r97, [%rd50];
	add.s32 	%r98, %r97, %r95;
	ld.global.u32 	%r99, [%rd46+8];
	mul.wide.s32 	%rd51, %r99, 4;
	add.s64 	%rd52, %rd1, %rd51;
	ld.global.u32 	%r100, [%rd52];
	add.s32 	%r101, %r100, %r98;
	ld.global.u32 	%r102, [%rd46+12];
	mul.wide.s32 	%rd53, %r102, 4;
	add.s64 	%rd54, %rd1, %rd53;
	ld.global.u32 	%r103, [%rd54];
	add.s32 	%r104, %r103, %r101;
	ld.global.u32 	%r105, [%rd46+16];
	mul.wide.s32 	%rd55, %r105, 4;
	add.s64 	%rd56, %rd1, %rd55;
	ld.global.u32 	%r106, [%rd56];
	add.s32 	%r107, %r106, %r104;
	ld.global.u32 	%r108, [%rd46+20];
	mul.wide.s32 	%rd57, %r108, 4;
	add.s64 	%rd58, %rd1, %rd57;
	ld.global.u32 	%r109, [%rd58];
	add.s32 	%r110, %r109, %r107;
	ld.global.u32 	%r111, [%rd46+24];
	mul.wide.s32 	%rd59, %r111, 4;
	add.s64 	%rd60, %rd1, %rd59;
	ld.global.u32 	%r112, [%rd60];
	add.s32 	%r113, %r112, %r110;
	ld.global.u32 	%r114, [%rd46+28];
	mul.wide.s32 	%rd61, %r114, 4;
	add.s64 	%rd62, %rd1, %rd61;
	ld.global.u32 	%r115, [%rd62];
	add.s32 	%r147, %r115, %r113;
	add.s32 	%r136, %r136, 8;
$L__BB0_8:
	setp.eq.s32 	%p7, %r16, 0;
	@%p7 bra 	$L__BB0_14;
	and.b32  	%r22, %r4, 3;
	setp.lt.u32 	%p8, %r16, 4;
	@%p8 bra 	$L__BB0_11;
	mul.wide.s32 	%rd63, %r136, 4;
	add.s64 	%rd64, %rd2, %rd63;
	ld.global.u32 	%r117, [%rd64];
	mul.wide.s32 	%rd65, %r117, 4;
	add.s64 	%rd66, %rd1, %rd65;
	ld.global.u32 	%r118, [%rd66];
	add.s32 	%r119, %r118, %r147;
	ld.global.u32 	%r120, [%rd64+4];
	mul.wide.s32 	%rd67, %r120, 4;
	add.s64 	%rd68, %rd1, %rd67;
	ld.global.u32 	%r121, [%rd68];
	add.s32 	%r122, %r121, %r119;
	ld.global.u32 	%r123, [%rd64+8];
	mul.wide.s32 	%rd69, %r123, 4;
	add.s64 	%rd70, %rd1, %rd69;
	ld.global.u32 	%r124, [%rd70];
	add.s32 	%r125, %r124, %r122;
	ld.global.u32 	%r126, [%rd64+12];
	mul.wide.s32 	%rd71, %r126, 4;
	add.s64 	%rd72, %rd1, %rd71;
	ld.global.u32 	%r127, [%rd72];
	add.s32 	%r147, %r127, %r125;
	add.s32 	%r136, %r136, 4;
$L__BB0_11:
	setp.eq.s32 	%p9, %r22, 0;
	@%p9 bra 	$L__BB0_14;
	neg.s32 	%r144, %r22;
$L__BB0_13:
	.pragma "nounroll";
	mul.wide.s32 	%rd73, %r136, 4;
	add.s64 	%rd74, %rd2, %rd73;
	ld.global.u32 	%r128, [%rd74];
	mul.wide.s32 	%rd75, %r128, 4;
	add.s64 	%rd76, %rd1, %rd75;
	ld.global.u32 	%r129, [%rd76];
	add.s32 	%r147, %r129, %r147;
	add.s32 	%r136, %r136, 1;
	add.s32 	%r144, %r144, 1;
	setp.ne.s32 	%p10, %r144, 0;
	@%p10 bra 	$L__BB0_13;
$L__BB0_14:
	bar.sync 	0;
	cvta.to.global.u64 	%rd77, %rd5;
	add.s64 	%rd79, %rd77, %rd9;
	ld.global.u32 	%r130, [%rd79];
	add.s32 	%r131, %r130, %r147;
	st.global.u32 	[%rd79], %r131;
$L__BB0_15:
	ret;

}
	// .globl	_Z12dkernel_MinsPiS_S_S_
.visible .entry _Z12dkernel_MinsPiS_S_S_(
	.param .u64 .ptr .align 1 _Z12dkernel_MinsPiS_S_S__param_0,
	.param .u64 .ptr .align 1 _Z12dkernel_MinsPiS_S_S__param_1,
	.param .u64 .ptr .align 1 _Z12dkernel_MinsPiS_S_S__param_2,
	.param .u64 .ptr .align 1 _Z12dkernel_MinsPiS_S_S__param_3
)
{
	.reg .pred 	%p<11>;
	.reg .b32 	%r<144>;
	.reg .b64 	%rd<79>;

	ld.param.u64 	%rd5, [_Z12dkernel_MinsPiS_S_S__param_0];
	ld.param.u64 	%rd7, [_Z12dkernel_MinsPiS_S_S__param_1];
	ld.param.u64 	%rd6, [_Z12dkernel_MinsPiS_S_S__param_2];
	ld.param.u64 	%rd8, [_Z12dkernel_MinsPiS_S_S__param_3];
	cvta.to.global.u64 	%rd1, %rd8;
	cvta.to.global.u64 	%rd2, %rd7;
	mov.u32 	%r37, %nctaid.x;
	mov.u32 	%r1, %ctaid.x;
	setp.ge.u32 	%p1, %r1, %r37;
	@%p1 bra 	$L__BB1_15;
	cvta.to.global.u64 	%rd9, %rd5;
	cvta.to.global.u64 	%rd10, %rd6;
	mul.wide.u32 	%rd11, %r1, 4;
	add.s64 	%rd3, %rd10, %rd11;
	ld.global.u32 	%r143, [%rd3];
	add.s64 	%rd12, %rd9, %rd11;
	ld.global.u32 	%r132, [%rd12];
	ld.global.u32 	%r4, [%rd12+4];
	setp.ge.s32 	%p2, %r132, %r4;
	@%p2 bra 	$L__BB1_14;
	add.s32 	%r39, %r132, 1;
	max.s32 	%r40, %r4, %r39;
	sub.s32 	%r5, %r40, %r132;
	and.b32  	%r6, %r5, 15;
	sub.s32 	%r41, %r132, %r40;
	setp.gt.u32 	%p3, %r41, -16;
	@%p3 bra 	$L__BB1_5;
	and.b32  	%r42, %r5, -16;
	neg.s32 	%r128, %r42;
	add.s64 	%rd4, %rd2, 32;
$L__BB1_4:
	.pragma "nounroll";
	mul.wide.s32 	%rd13, %r132, 4;
	add.s64 	%rd14, %rd4, %rd13;
	ld.global.u32 	%r43, [%rd14+-32];
	mul.wide.s32 	%rd15, %r43, 4;
	add.s64 	%rd16, %rd1, %rd15;
	ld.global.u32 	%r44, [%rd16];
	min.s32 	%r45, %r143, %r44;
	ld.global.u32 	%r46, [%rd14+-28];
	mul.wide.s32 	%rd17, %r46, 4;
	add.s64 	%rd18, %rd1, %rd17;
	ld.global.u32 	%r47, [%rd18];
	min.s32 	%r48, %r45, %r47;
	ld.global.u32 	%r49, [%rd14+-24];
	mul.wide.s32 	%rd19, %r49, 4;
	add.s64 	%rd20, %rd1, %rd19;
	ld.global.u32 	%r50, [%rd20];
	min.s32 	%r51, %r48, %r50;
	ld.global.u32 	%r52, [%rd14+-20];
	mul.wide.s32 	%rd21, %r52, 4;
	add.s64 	%rd22, %rd1, %rd21;
	ld.global.u32 	%r53, [%rd22];
	min.s32 	%r54, %r51, %r53;
	ld.global.u32 	%r55, [%rd14+-16];
	mul.wide.s32 	%rd23, %r55, 4;
	add.s64 	%rd24, %rd1, %rd23;
	ld.global.u32 	%r56, [%rd24];
	min.s32 	%r57, %r54, %r56;
	ld.global.u32 	%r58, [%rd14+-12];
	mul.wide.s32 	%rd25, %r58, 4;
	add.s64 	%rd26, %rd1, %rd25;
	ld.global.u32 	%r59, [%rd26];
	min.s32 	%r60, %r57, %r59;
	ld.global.u32 	%r61, [%rd14+-8];
	mul.wide.s32 	%rd27, %r61, 4;
	add.s64 	%rd28, %rd1, %rd27;
	ld.global.u32 	%r62, [%rd28];
	min.s32 	%r63, %r60, %r62;
	ld.global.u32 	%r64, [%rd14+-4];
	mul.wide.s32 	%rd29, %r64, 4;
	add.s64 	%rd30, %rd1, %rd29;
	ld.global.u32 	%r65, [%rd30];
	min.s32 	%r66, %r63, %r65;
	ld.global.u32 	%r67, [%rd14];
	mul.wide.s32 	%rd31, %r67, 4;
	add.s64 	%rd32, %rd1, %rd31;
	ld.global.u32 	%r68, [%rd32];
	min.s32 	%r69, %r66, %r68;
	ld.global.u32 	%r70, [%rd14+4];
	mul.wide.s32 	%rd33, %r70, 4;
	add.s64 	%rd34, %rd1, %rd33;
	ld.global.u32 	%r71, [%rd34];
	min.s32 	%r72, %r69, %r71;
	ld.global.u32 	%r73, [%rd14+8];
	mul.wide.s32 	%rd35, %r73, 4;
	add.s64 	%rd36, %rd1, %rd35;
	ld.global.u32 	%r74, [%rd36];
	min.s32 	%r75, %r72, %r74;
	ld.global.u32 	%r76, [%rd14+12];
	mul.wide.s32 	%rd37, %r76, 4;
	add.s64 	%rd38, %rd1, %rd37;
	ld.global.u32 	%r77, [%rd38];
	min.s32 	%r78, %r75, %r77;
	ld.global.u32 	%r79, [%rd14+16];
	mul.wide.s32 	%rd39, %r79, 4;
	add.s64 	%rd40, %rd1, %rd39;
	ld.global.u32 	%r80, [%rd40];
	min.s32 	%r81, %r78, %r80;
	ld.global.u32 	%r82, [%rd14+20];
	mul.wide.s32 	%rd41, %r82, 4;
	add.s64 	%rd42, %rd1, %rd41;
	ld.global.u32 	%r83, [%rd42];
	min.s32 	%r84, %r81, %r83;
	ld.global.u32 	%r85, [%rd14+24];
	mul.wide.s32 	%rd43, %r85, 4;
	add.s64 	%rd44, %rd1, %rd43;
	ld.global.u32 	%r86, [%rd44];
	min.s32 	%r87, %r84, %r86;
	ld.global.u32 	%r88, [%rd14+28];
	mul.wide.s32 	%rd45, %r88, 4;
	add.s64 	%rd46, %rd1, %rd45;
	ld.global.u32 	%r89, [%rd46];
	min.s32 	%r143, %r87, %r89;
	add.s32 	%r132, %r132, 16;
	add.s32 	%r128, %r128, 16;
	setp.ne.s32 	%p4, %r128, 0;
	@%p4 bra 	$L__BB1_4;
$L__BB1_5:
	setp.eq.s32 	%p5, %r6, 0;
	@%p5 bra 	$L__BB1_14;
	and.b32  	%r17, %r5, 7;
	setp.lt.u32 	%p6, %r6, 8;
	@%p6 bra 	$L__BB1_8;
	mul.wide.s32 	%rd47, %r132, 4;
	add.s64 	%rd48, %rd2, %rd47;
	ld.global.u32 	%r91, [%rd48];
	mul.wide.s32 	%rd49, %r91, 4;
	add.s64 	%rd50, %rd1, %rd49;
	ld.global.u32 	%r92, [%rd50];
	min.s32 	%r93, %r143, %r92;
	ld.global.u32 	%r94, [%rd48+4];
	mul.wide.s32 	%rd51, %r94, 4;
	add.s64 	%rd52, %rd1, %rd51;
	ld.global.u32 	%r95, [%rd52];
	min.s32 	%r96, %r93, %r95;
	ld.global.u32 	%r97, [%rd48+8];
	mul.wide.s32 	%rd53, %r97, 4;
	add.s64 	%rd54, %rd1, %rd53;
	ld.global.u32 	%r98, [%rd54];
	min.s32 	%r99, %r96, %r98;
	ld.global.u32 	%r100, [%rd48+12];
	mul.wide.s32 	%rd55, %r100, 4;
	add.s64 	%rd56, %rd1, %rd55;
	ld.global.u32 	%r101, [%rd56];
	min.s32 	%r102, %r99, %r101;
	ld.global.u32 	%r103, [%rd48+16];
	mul.wide.s32 	%rd57, %r103, 4;
	add.s64 	%rd58, %rd1, %rd57;
	ld.global.u32 	%r104, [%rd58];
	min.s32 	%r105, %r102, %r104;
	ld.global.u32 	%r106, [%rd48+20];
	mul.wide.s32 	%rd59, %r106, 4;
	add.s64 	%rd60, %rd1, %rd59;
	ld.global.u32 	%r107, [%rd60];
	min.s32 	%r108, %r105, %r107;
	ld.global.u32 	%r109, [%rd48+24];
	mul.wide.s32 	%rd61, %r109, 4;
	add.s64 	%rd62, %rd1, %rd61;
	ld.global.u32 	%r110, [%rd62];
	min.s32 	%r111, %r108, %r110;
	ld.global.u32 	%r112, [%rd48+28];
	mul.wide.s32 	%rd63, %r112, 4;
	add.s64 	%rd64, %rd1, %rd63;
	ld.global.u32 	%r113, [%rd64];
	min.s32 	%r143, %r111, %r113;
	add.s32 	%r132, %r132, 8;
$L__BB1_8:
	setp.eq.s32 	%p7, %r17, 0;
	@%p7 bra 	$L__BB1_14;
	and.b32  	%r23, %r5, 3;
	setp.lt.u32 	%p8, %r17, 4;
	@%p8 bra 	$L__BB1_11;
	mul.wide.s32 	%rd65, %r132, 4;
	add.s64 	%rd66, %rd2, %rd65;
	ld.global.u32 	%r115, [%rd66];
	mul.wide.s32 	%rd67, %r115, 4;
	add.s64 	%rd68, %rd1, %rd67;
	ld.global.u32 	%r116, [%rd68];
	min.s32 	%r117, %r143, %r116;
	ld.global.u32 	%r118, [%rd66+4];
	mul.wide.s32 	%rd69, %r118, 4;
	add.s64 	%rd70, %rd1, %rd69;
	ld.global.u32 	%r119, [%rd70];
	min.s32 	%r120, %r117, %r119;
	ld.global.u32 	%r121, [%rd66+8];
	mul.wide.s32 	%rd71, %r121, 4;
	add.s64 	%rd72, %rd1, %rd71;
	ld.global.u32 	%r122, [%rd72];
	min.s32 	%r123, %r120, %r122;
	ld.global.u32 	%r124, [%rd66+12];
	mul.wide.s32 	%rd73, %r124, 4;
	add.s64 	%rd74, %rd1, %rd73;
	ld.global.u32 	%r125, [%rd74];
	min.s32 	%r143, %r123, %r125;
	add.s32 	%r132, %r132, 4;
$L__BB1_11:
	setp.eq.s32 	%p9, %r23, 0;
	@%p9 bra 	$L__BB1_14;
	neg.s32 	%r140, %r23;
$L__BB1_13:
	.pragma "nounroll";
	mul.wide.s32 	%rd75, %r132, 4;
	add.s64 	%rd76, %rd2, %rd75;
	ld.global.u32 	%r126, [%rd76];
	mul.wide.s32 	%rd77, %r126, 4;
	add.s64 	%rd78, %rd1, %rd77;
	ld.global.u32 	%r127, [%rd78];
	min.s32 	%r143, %r143, %r127;
	add.s32 	%r132, %r132, 1;
	add.s32 	%r140, %r140, 1;
	setp.ne.s32 	%p10, %r140, 0;
	@%p10 bra 	$L__BB1_13;
$L__BB1_14:
	bar.sync 	0;
	st.global.u32 	[%rd3], %r143;
$L__BB1_15:
	ret;

}
	// .globl	_Z12dkernel_MaxsPiS_S_S_
.visible .entry _Z12dkernel_MaxsPiS_S_S_(
	.param .u64 .ptr .align 1 _Z12dkernel_MaxsPiS_S_S__param_0,
	.param .u64 .ptr .align 1 _Z12dkernel_MaxsPiS_S_S__param_1,
	.param .u64 .ptr .align 1 _Z12dkernel_MaxsPiS_S_S__param_2,
	.param .u64 .ptr .align 1 _Z12dkernel_MaxsPiS_S_S__param_3
)
{
	.reg .pred 	%p<11>;
	.reg .b32 	%r<144>;
	.reg .b64 	%rd<79>;

	ld.param.u64 	%rd5, [_Z12dkernel_MaxsPiS_S_S__param_0];
	ld.param.u64 	%rd7, [_Z12dkernel_MaxsPiS_S_S__param_1];
	ld.param.u64 	%rd6, [_Z12dkernel_MaxsPiS_S_S__param_2];
	ld.param.u64 	%rd8, [_Z12dkernel_MaxsPiS_S_S__param_3];
	cvta.to.global.u64 	%rd1, %rd8;
	cvta.to.global.u64 	%rd2, %rd7;
	mov.u32 	%r37, %nctaid.x;
	mov.u32 	%r1, %ctaid.x;
	setp.ge.u32 	%p1, %r1, %r37;
	@%p1 bra 	$L__BB2_15;
	cvta.to.global.u64 	%rd9, %rd5;
	cvta.to.global.u64 	%rd10, %rd6;
	mul.wide.u32 	%rd11, %r1, 4;
	add.s64 	%rd3, %rd10, %rd11;
	ld.global.u32 	%r143, [%rd3];
	add.s64 	%rd12, %rd9, %rd11;
	ld.global.u32 	%r132, [%rd12];
	ld.global.u32 	%r4, [%rd12+4];
	setp.ge.s32 	%p2, %r132, %r4;
	@%p2 bra 	$L__BB2_14;
	add.s32 	%r39, %r132, 1;
	max.s32 	%r40, %r4, %r39;
	sub.s32 	%r5, %r40, %r132;
	and.b32  	%r6, %r5, 15;
	sub.s32 	%r41, %r132, %r40;
	setp.gt.u32 	%p3, %r41, -16;
	@%p3 bra 	$L__BB2_5;
	and.b32  	%r42, %r5, -16;
	neg.s32 	%r128, %r42;
	add.s64 	%rd4, %rd2, 32;
$L__BB2_4:
	.pragma "nounroll";
	mul.wide.s32 	%rd13, %r132, 4;
	add.s64 	%rd14, %rd4, %rd13;
	ld.global.u32 	%r43, [%rd14+-32];
	mul.wide.s32 	%rd15, %r43, 4;
	add.s64 	%rd16, %rd1, %rd15;
	ld.global.u32 	%r44, [%rd16];
	max.s32 	%r45, %r143, %r44;
	ld.global.u32 	%r46, [%rd14+-28];
	mul.wide.s32 	%rd17, %r46, 4;
	add.s64 	%rd18, %rd1, %rd17;
	ld.global.u32 	%r47, [%rd18];
	max.s32 	%r48, %r45, %r47;
	ld.global.u32 	%r49, [%rd14+-24];
	mul.wide.s32 	%rd19, %r49, 4;
	add.s64 	%rd20, %rd1, %rd19;
	ld.global.u32 	%r50, [%rd20];
	max.s32 	%r51, %r48, %r50;
	ld.global.u32 	%r52, [%rd14+-20];
	mul.wide.s32 	%rd21, %r52, 4;
	add.s64 	%rd22, %rd1, %rd21;
	ld.global.u32 	%r53, [%rd22];
	max.s32 	%r54, %r51, %r53;
	ld.global.u32 	%r55, [%rd14+-16];
	mul.wide.s32 	%rd23, %r55, 4;
	add.s64 	%rd24, %rd1, %rd23;
	ld.global.u32 	%r56, [%rd24];
	max.s32 	%r57, %r54, %r56;
	ld.global.u32 	%r58, [%rd14+-12];
	mul.wide.s32 	%rd25, %r58, 4;
	add.s64 	%rd26, %rd1, %rd25;
	ld.global.u32 	%r59, [%rd26];
	max.s32 	%r60, %r57, %r59;
	ld.global.u32 	%r61, [%rd14+-8];
	mul.wide.s32 	%rd27, %r61, 4;
	add.s64 	%rd28, %rd1, %rd27;
	ld.global.u32 	%r62, [%rd28];
	max.s32 	%r63, %r60, %r62;
	ld.global.u32 	%r64, [%rd14+-4];
	mul.wide.s32 	%rd29, %r64, 4;
	add.s64 	%rd30, %rd1, %rd29;
	ld.global.u32 	%r65, [%rd30];
	max.s32 	%r66, %r63, %r65;
	ld.global.u32 	%r67, [%rd14];
	mul.wide.s32 	%rd31, %r67, 4;
	add.s64 	%rd32, %rd1, %rd31;
	ld.global.u32 	%r68, [%rd32];
	max.s32 	%r69, %r66, %r68;
	ld.global.u32 	%r70, [%rd14+4];
	mul.wide.s32 	%rd33, %r70, 4;
	add.s64 	%rd34, %rd1, %rd33;
	ld.global.u32 	%r71, [%rd34];
	max.s32 	%r72, %r69, %r71;
	ld.global.u32 	%r73, [%rd14+8];
	mul.wide.s32 	%rd35, %r73, 4;
	add.s64 	%rd36, %rd1, %rd35;
	ld.global.u32 	%r74, [%rd36];
	max.s32 	%r75, %r72, %r74;
	ld.global.u32 	%r76, [%rd14+12];
	mul.wide.s32 	%rd37, %r76, 4;
	add.s64 	%rd38, %rd1, %rd37;
	ld.global.u32 	%r77, [%rd38];
	max.s32 	%r78, %r75, %r77;
	ld.global.u32 	%r79, [%rd14+16];
	mul.wide.s32 	%rd39, %r79, 4;
	add.s64 	%rd40, %rd1, %rd39;
	ld.global.u32 	%r80, [%rd40];
	max.s32 	%r81, %r78, %r80;
	ld.global.u32 	%r82, [%rd14+20];
	mul.wide.s32 	%rd41, %r82, 4;
	add.s64 	%rd42, %rd1, %rd41;
	ld.global.u32 	%r83, [%rd42];
	max.s32 	%r84, %r81, %r83;
	ld.global.u32 	%r85, [%rd14+24];
	mul.wide.s32 	%rd43, %r85, 4;
	add.s64 	%rd44, %rd1, %rd43;
	ld.global.u32 	%r86, [%rd44];
	max.s32 	%r87, %r84, %r86;
	ld.global.u32 	%r88, [%rd14+28];
	mul.wide.s32 	%rd45, %r88, 4;
	add.s64 	%rd46, %rd1, %rd45;
	ld.global.u32 	%r89, [%rd46];
	max.s32 	%r143, %r87, %r89;
	add.s32 	%r132, %r132, 16;
	add.s32 	%r128, %r128, 16;
	setp.ne.s32 	%p4, %r128, 0;
	@%p4 bra 	$L__BB2_4;
$L__BB2_5:
	setp.eq.s32 	%p5, %r6, 0;
	@%p5 bra 	$L__BB2_14;
	and.b32  	%r17, %r5, 7;
	setp.lt.u32 	%p6, %r6, 8;
	@%p6 bra 	$L__BB2_8;
	mul.wide.s32 	%rd47, %r132, 4;
	add.s64 	%rd48, %rd2, %rd47;
	ld.global.u32 	%r91, [%rd48];
	mul.wide.s32 	%rd49, %r91, 4;
	add.s64 	%rd50, %rd1, %rd49;
	ld.global.u32 	%r92, [%rd50];
	max.s32 	%r93, %r143, %r92;
	ld.global.u32 	%r94, [%rd48+4];
	mul.wide.s32 	%rd51, %r94, 4;
	add.s64 	%rd52, %rd1, %rd51;
	ld.global.u32 	%r95, [%rd52];
	max.s32 	%r96, %r93, %r95;
	ld.global.u32 	%r97, [%rd48+8];
	mul.wide.s32 	%rd53, %r97, 4;
	add.s64 	%rd54, %rd1, %rd53;
	ld.global.u32 	%r98, [%rd54];
	max.s32 	%r99, %r96, %r98;
	ld.global.u32 	%r100, [%rd48+12];
	mul.wide.s32 	%rd55, %r100, 4;
	add.s64 	%rd56, %rd1, %rd55;
	ld.global.u32 	%r101, [%rd56];
	max.s32 	%r102, %r99, %r101;
	ld.global.u32 	%r103, [%rd48+16];
	mul.wide.s32 	%rd57, %r103, 4;
	add.s64 	%rd58, %rd1, %rd57;
	ld.global.u32 	%r104, [%rd58];
	max.s32 	%r105, %r102, %r104;
	ld.global.u32 	%r106, [%rd48+20];
	mul.wide.s32 	%rd59, %r106, 4;
	add.s64 	%rd60, %rd1, %rd59;
	ld.global.u32 	%r107, [%rd60];
	max.s32 	%r108, %r105, %r107;
	ld.global.u32 	%r109, [%rd48+24];
	mul.wide.s32 	%rd61, %r109, 4;
	add.s64 	%rd62, %rd1, %rd61;
	ld.global.u32 	%r110, [%rd62];
	max.s32 	%r111, %r108, %r110;
	ld.global.u32 	%r112, [%rd48+28];
	mul.wide.s32 	%rd63, %r112, 4;
	add.s64 	%rd64, %rd1, %rd63;
	ld.global.u32 	%r113, [%rd64];
	max.s32 	%r143, %r111, %r113;
	add.s32 	%r132, %r132, 8;
$L__BB2_8:
	setp.eq.s32 	%p7, %r17, 0;
	@%p7 bra 	$L__BB2_14;
	and.b32  	%r23, %r5, 3;
	setp.lt.u32 	%p8, %r17, 4;
	@%p8 bra 	$L__BB2_11;
	mul.wide.s32 	%rd65, %r132, 4;
	add.s64 	%rd66, %rd2, %rd65;
	ld.global.u32 	%r115, [%rd66];
	mul.wide.s32 	%rd67, %r115, 4;
	add.s64 	%rd68, %rd1, %rd67;
	ld.global.u32 	%r116, [%rd68];
	max.s32 	%r117, %r143, %r116;
	ld.global.u32 	%r118, [%rd66+4];
	mul.wide.s32 	%rd69, %r118, 4;
	add.s64 	%rd70, %rd1, %rd69;
	ld.global.u32 	%r119, [%rd70];
	max.s32 	%r120, %r117, %r119;
	ld.global.u32 	%r121, [%rd66+8];
	mul.wide.s32 	%rd71, %r121, 4;
	add.s64 	%rd72, %rd1, %rd71;
	ld.global.u32 	%r122, [%rd72];
	max.s32 	%r123, %r120, %r122;
	ld.global.u32 	%r124, [%rd66+12];
	mul.wide.s32 	%rd73, %r124, 4;
	add.s64 	%rd74, %rd1, %rd73;
	ld.global.u32 	%r125, [%rd74];
	max.s32 	%r143, %r123, %r125;
	add.s32 	%r132, %r132, 4;
$L__BB2_11:
	setp.eq.s32 	%p9, %r23, 0;
	@%p9 bra 	$L__BB2_14;
	neg.s32 	%r140, %r23;
$L__BB2_13:
	.pragma "nounroll";
	mul.wide.s32 	%rd75, %r132, 4;
	add.s64 	%rd76, %rd2, %rd75;
	ld.global.u32 	%r126, [%rd76];
	mul.wide.s32 	%rd77, %r126, 4;
	add.s64 	%rd78, %rd1, %rd77;
	ld.global.u32 	%r127, [%rd78];
	max.s32 	%r143, %r143, %r127;
	add.s32 	%r132, %r132, 1;
	add.s32 	%r140, %r140, 1;
	setp.ne.s32 	%p10, %r140, 0;
	@%p10 bra 	$L__BB2_13;
$L__BB2_14:
	bar.sync 	0;
	st.global.u32 	[%rd3], %r143;
$L__BB2_15:
	ret;

}


// ===== COMPILED SASS (sm_100) =====

	.target	sm_100

	.elftype	@"ET_EXEC"


//--------------------- .note.nv.tkinfo           --------------------------
	.section	.note.nv.tkinfo,"",@"SHT_NOTE"
	.sectionflags	@"SHF_NOTE_NV_TKINFO"
	.tkinfo
        /*0018*/ 	.word	0x00000002
        /*0030*/ 	.string	""
        /*0030*/ 	.string	"ptxas"
        /*0030*/ 	.string	"Cuda compilation tools, release 13.0, V13.0.88"
        /*0030*/ 	.string	"Build cuda_13.0.r13.0/compiler.36424714_0"
        /*0030*/ 	.string	"-arch sm_100 -m 64 "



//--------------------- .note.nv.cuinfo           --------------------------
	.section	.note.nv.cuinfo,"",@"SHT_NOTE"
	.sectionflags	@"SHF_NOTE_NV_CUINFO"
        /*0018*/ 	.short	0x0002
        /*001a*/ 	.short	0x0064
        /*001c*/ 	.short	0x0082
	.zero		2


//--------------------- .nv.info                  --------------------------
	.section	.nv.info,"",@"SHT_CUDA_INFO"
	.align	4


	//----- nvinfo : EIATTR_REGCOUNT
	.align		4
        /*0000*/ 	.byte	0x04, 0x2f
        /*0002*/ 	.short	(.L_1 - .L_0)
	.align		4
.L_0:
        /*0004*/ 	.word	index@(_Z12dkernel_AddsPiS_S_S_)
        /*0008*/ 	.word	0x00000020


	//----- nvinfo : EIATTR_FRAME_SIZE
	.align		4
.L_1:
        /*000c*/ 	.byte	0x04, 0x11
        /*000e*/ 	.short	(.L_3 - .L_2)
	.align		4
.L_2:
        /*0010*/ 	.word	index@(_Z12dkernel_AddsPiS_S_S_)
        /*0014*/ 	.word	0x00000000


	//----- nvinfo : EIATTR_REGCOUNT
	.align		4
.L_3:
        /*0018*/ 	.byte	0x04, 0x2f
        /*001a*/ 	.short	(.L_5 - .L_4)
	.align		4
.L_4:
        /*001c*/ 	.word	index@(_Z12dkernel_MinsPiS_S_S_)
        /*0020*/ 	.word	0x00000020


	//----- nvinfo : EIATTR_FRAME_SIZE
	.align		4
.L_5:
        /*0024*/ 	.byte	0x04, 0x11
        /*0026*/ 	.short	(.L_7 - .L_6)
	.align		4
.L_6:
        /*0028*/ 	.word	index@(_Z12dkernel_MinsPiS_S_S_)
        /*002c*/ 	.word	0x00000000


	//----- nvinfo : EIATTR_REGCOUNT
	.align		4
.L_7:
        /*0030*/ 	.byte	0x04, 0x2f
        /*0032*/ 	.short	(.L_9 - .L_8)
	.align		4
.L_8:
        /*0034*/ 	.word	index@(_Z12dkernel_MaxsPiS_S_S_)
        /*0038*/ 	.word	0x00000020


	//----- nvinfo : EIATTR_FRAME_SIZE
	.align		4
.L_9:
        /*003c*/ 	.byte	0x04, 0x11
        /*003e*/ 	.short	(.L_11 - .L_10)
	.align		4
.L_10:
        /*0040*/ 	.word	index@(_Z12dkernel_MaxsPiS_S_S_)
        /*0044*/ 	.word	0x00000000


	//----- nvinfo : EIATTR_MIN_STACK_SIZE
	.align		4
.L_11:
        /*0048*/ 	.byte	0x04, 0x12
        /*004a*/ 	.short	(.L_13 - .L_12)
	.align		4
.L_12:
        /*004c*/ 	.word	index@(_Z12dkernel_MaxsPiS_S_S_)
        /*0050*/ 	.word	0x00000000


	//----- nvinfo : EIATTR_MIN_STACK_SIZE
	.align		4
.L_13:
        /*0054*/ 	.byte	0x04, 0x12
        /*0056*/ 	.short	(.L_15 - .L_14)
	.align		4
.L_14:
        /*0058*/ 	.word	index@(_Z12dkernel_MinsPiS_S_S_)
        /*005c*/ 	.word	0x00000000


	//----- nvinfo : EIATTR_MIN_STACK_SIZE
	.align		4
.L_15:
        /*0060*/ 	.byte	0x04, 0x12
        /*0062*/ 	.short	(.L_17 - .L_16)
	.align		4
.L_16:
        /*0064*/ 	.word	index@(_Z12dkernel_AddsPiS_S_S_)
        /*0068*/ 	.word	0x00000000
.L_17:


//--------------------- .nv.compat                --------------------------
	.section	.nv.compat,"",@"SHT_CUDA_COMPAT_INFO"
	.align	4
        /*0000*/ 	.byte	0x02, 0x09, 0x00, 0x00, 0x02, 0x02, 0x01, 0x00, 0x02, 0x05, 0x05, 0x00, 0x03, 0x07, 0x01, 0x01
        /*0010*/ 	.byte	0x02, 0x03, 0x00, 0x00, 0x02, 0x06, 0x01, 0x00, 0x04, 0x0b, 0x08, 0x00, 0x09, 0x00, 0x00, 0x00
        /*0020*/ 	.byte	0x00, 0x00, 0x00, 0x00


//--------------------- .nv.info._Z12dkernel_MaxsPiS_S_S_ --------------------------
	.section	.nv.info._Z12dkernel_MaxsPiS_S_S_,"",@"SHT_CUDA_INFO"
	.sectionflags	@""
	.align	4


	//----- nvinfo : EIATTR_CUDA_API_VERSION
	.align		4
        /*0000*/ 	.byte	0x04, 0x37
        /*0002*/ 	.short	(.L_19 - .L_18)
.L_18:
        /*0004*/ 	.word	0x00000082


	//----- nvinfo : EIATTR_KPARAM_INFO
	.align		4
.L_19:
        /*0008*/ 	.byte	0x04, 0x17
        /*000a*/ 	.short	(.L_21 - .L_20)
.L_20:
        /*000c*/ 	.word	0x00000000
        /*0010*/ 	.short	0x0003
        /*0012*/ 	.short	0x0018
        /*0014*/ 	.byte	0x00, 0xf5, 0x21, 0x00


	//----- nvinfo : EIATTR_KPARAM_INFO
	.align		4
.L_21:
        /*0018*/ 	.byte	0x04, 0x17
        /*001a*/ 	.short	(.L_23 - .L_22)
.L_22:
        /*001c*/ 	.word	0x00000000
        /*0020*/ 	.short	0x0002
        /*0022*/ 	.short	0x0010
        /*0024*/ 	.byte	0x00, 0xf5, 0x21, 0x00


	//----- nvinfo : EIATTR_KPARAM_INFO
	.align		4
.L_23:
        /*0028*/ 	.byte	0x04, 0x17
        /*002a*/ 	.short	(.L_25 - .L_24)
.L_24:
        /*002c*/ 	.word	0x00000000
        /*0030*/ 	.short	0x0001
        /*0032*/ 	.short	0x0008
        /*0034*/ 	.byte	0x00, 0xf5, 0x21, 0x00


	//----- nvinfo : EIATTR_KPARAM_INFO
	.align		4
.L_25:
        /*0038*/ 	.byte	0x04, 0x17
        /*003a*/ 	.short	(.L_27 - .L_26)
.L_26:
        /*003c*/ 	.word	0x00000000
        /*0040*/ 	.short	0x0000
        /*0042*/ 	.short	0x0000
        /*0044*/ 	.byte	0x00, 0xf5, 0x21, 0x00


	//----- nvinfo : EIATTR_SPARSE_MMA_MASK
	.align		4
.L_27:
        /*0048*/ 	.byte	0x03, 0x50
        /*004a*/ 	.short	0x0000


	//----- nvinfo : EIATTR_MAXREG_COUNT
	.align		4
        /*004c*/ 	.byte	0x03, 0x1b
        /*004e*/ 	.short	0x00ff


	//----- nvinfo : EIATTR_NUM_BARRIERS
	.align		4
        /*0050*/ 	.byte	0x02, 0x4c
        /*0052*/ 	.byte	0x01
	.zero		1


	//----- nvinfo : EIATTR_MERCURY_ISA_VERSION
	.align		4
        /*0054*/ 	.byte	0x03, 0x5f
        /*0056*/ 	.short	0x0101


	//----- nvinfo : EIATTR_VRC_CTA_INIT_COUNT
	.align		4
        /*0058*/ 	.byte	0x02, 0x4a
	.zero		1
	.zero		1


	//----- nvinfo : EIATTR_EXIT_INSTR_OFFSETS
	.align		4
        /*005c*/ 	.byte	0x04, 0x1c
        /*005e*/ 	.short	(.L_29 - .L_28)


	//   ....[0]....
.L_28:
        /*0060*/ 	.word	0x00000040


	//   ....[1]....
        /*0064*/ 	.word	0x00000a40


	//----- nvinfo : EIATTR_CBANK_PARAM_SIZE
	.align		4
.L_29:
        /*0068*/ 	.byte	0x03, 0x19
        /*006a*/ 	.short	0x0020


	//----- nvinfo : EIATTR_PARAM_CBANK
	.align		4
        /*006c*/ 	.byte	0x04, 0x0a
        /*006e*/ 	.short	(.L_31 - .L_30)
	.align		4
.L_30:
        /*0070*/ 	.word	index@(.nv.constant0._Z12dkernel_MaxsPiS_S_S_)
        /*0074*/ 	.short	0x0380
        /*0076*/ 	.short	0x0020


	//----- nvinfo : EIATTR_SW_WAR
	.align		4
.L_31:
        /*0078*/ 	.byte	0x04, 0x36
        /*007a*/ 	.short	(.L_33 - .L_32)
.L_32:
        /*007c*/ 	.word	0x00000008
.L_33:


//--------------------- .nv.info._Z12dkernel_MinsPiS_S_S_ --------------------------
	.section	.nv.info._Z12dkernel_MinsPiS_S_S_,"",@"SHT_CUDA_INFO"
	.sectionflags	@""
	.align	4


	//----- nvinfo : EIATTR_CUDA_API_VERSION
	.align		4
        /*0000*/ 	.byte	0x04, 0x37
        /*0002*/ 	.short	(.L_35 - .L_34)
.L_34:
        /*0004*/ 	.word	0x00000082


	//----- nvinfo : EIATTR_KPARAM_INFO
	.align		4
.L_35:
        /*0008*/ 	.byte	0x04, 0x17
        /*000a*/ 	.short	(.L_37 - .L_36)
.L_36:
        /*000c*/ 	.word	0x00000000
        /*0010*/ 	.short	0x0003
        /*0012*/ 	.short	0x0018
        /*0014*/ 	.byte	0x00, 0xf5, 0x21, 0x00


	//----- nvinfo : EIATTR_KPARAM_INFO
	.align		4
.L_37:
        /*0018*/ 	.byte	0x04, 0x17
        /*001a*/ 	.short	(.L_39 - .L_38)
.L_38:
        /*001c*/ 	.word	0x00000000
        /*0020*/ 	.short	0x0002
        /*0022*/ 	.short	0x0010
        /*0024*/ 	.byte	0x00, 0xf5, 0x21, 0x00


	//----- nvinfo : EIATTR_KPARAM_INFO
	.align		4
.L_39:
        /*0028*/ 	.byte	0x04, 0x17
        /*002a*/ 	.short	(.L_41 - .L_40)
.L_40:
        /*002c*/ 	.word	0x00000000
        /*0030*/ 	.short	0x0001
        /*0032*/ 	.short	0x0008
        /*0034*/ 	.byte	0x00, 0xf5, 0x21, 0x00


	//----- nvinfo : EIATTR_KPARAM_INFO
	.align		4
.L_41:
        /*0038*/ 	.byte	0x04, 0x17
        /*003a*/ 	.short	(.L_43 - .L_42)
.L_42:
        /*003c*/ 	.word	0x00000000
        /*0040*/ 	.short	0x0000
        /*0042*/ 	.short	0x0000
        /*0044*/ 	.byte	0x00, 0xf5, 0x21, 0x00


	//----- nvinfo : EIATTR_SPARSE_MMA_MASK
	.align		4
.L_43:
        /*0048*/ 	.byte	0x03, 0x50
        /*004a*/ 	.short	0x0000


	//----- nvinfo : EIATTR_MAXREG_COUNT
	.align		4
        /*004c*/ 	.byte	0x03, 0x1b
        /*004e*/ 	.short	0x00ff


	//----- nvinfo : EIATTR_NUM_BARRIERS
	.align		4
        /*0050*/ 	.byte	0x02, 0x4c
        /*0052*/ 	.byte	0x01
	.zero		1


	//----- nvinfo : EIATTR_MERCURY_ISA_VERSION
	.align		4
        /*0054*/ 	.byte	0x03, 0x5f
        /*0056*/ 	.short	0x0101


	//----- nvinfo : EIATTR_VRC_CTA_INIT_COUNT
	.align		4
        /*0058*/ 	.byte	0x02, 0x4a
	.zero		1
	.zero		1


	//----- nvinfo : EIATTR_EXIT_INSTR_OFFSETS
	.align		4
        /*005c*/ 	.byte	0x04, 0x1c
        /*005e*/ 	.short	(.L_45 - .L_44)


	//   ....[0]....
.L_44:
        /*0060*/ 	.word	0x00000040


	//   ....[1]....
        /*0064*/ 	.word	0x00000a40


	//----- nvinfo : EIATTR_CBANK_PARAM_SIZE
	.align		4
.L_45:
        /*0068*/ 	.byte	0x03, 0x19
        /*006a*/ 	.short	0x0020


	//----- nvinfo : EIATTR_PARAM_CBANK
	.align		4
        /*006c*/ 	.byte	0x04, 0x0a
        /*006e*/ 	.short	(.L_47 - .L_46)
	.align		4
.L_46:
        /*0070*/ 	.word	index@(.nv.constant0._Z12dkernel_MinsPiS_S_S_)
        /*0074*/ 	.short	0x0380
        /*0076*/ 	.short	0x0020


	//----- nvinfo : EIATTR_SW_WAR
	.align		4
.L_47:
        /*0078*/ 	.byte	0x04, 0x36
        /*007a*/ 	.short	(.L_49 - .L_48)
.L_48:
        /*007c*/ 	.word	0x00000008
.L_49:


//--------------------- .nv.info._Z12dkernel_AddsPiS_S_S_ --------------------------
	.section	.nv.info._Z12dkernel_AddsPiS_S_S_,"",@"SHT_CUDA_INFO"
	.sectionflags	@""
	.align	4


	//----- nvinfo : EIATTR_CUDA_API_VERSION
	.align		4
        /*0000*/ 	.byte	0x04, 0x37
        /*0002*/ 	.short	(.L_51 - .L_50)
.L_50:
        /*0004*/ 	.word	0x00000082


	//----- nvinfo : EIATTR_KPARAM_INFO
	.align		4
.L_51:
        /*0008*/ 	.byte	0x04, 0x17
        /*000a*/ 	.short	(.L_53 - .L_52)
.L_52:
        /*000c*/ 	.word	0x00000000
        /*0010*/ 	.short	0x0003
        /*0012*/ 	.short	0x0018
        /*0014*/ 	.byte	0x00, 0xf5, 0x21, 0x00


	//----- nvinfo : EIATTR_KPARAM_INFO
	.align		4
.L_53:
        /*0018*/ 	.byte	0x04, 0x17
        /*001a*/ 	.short	(.L_55 - .L_54)
.L_54:
        /*001c*/ 	.word	0x00000000
        /*0020*/ 	.short	0x0002
        /*0022*/ 	.short	0x0010
        /*0024*/ 	.byte	0x00, 0xf5, 0x21, 0x00


	//----- nvinfo : EIATTR_KPARAM_INFO
	.align		4
.L_55:
        /*0028*/ 	.byte	0x04, 0x17
        /*002a*/ 	.short	(.L_57 - .L_56)
.L_56:
        /*002c*/ 	.word	0x00000000
        /*0030*/ 	.short	0x0001
        /*0032*/ 	.short	0x0008
        /*0034*/ 	.byte	0x00, 0xf5, 0x21, 0x00


	//----- nvinfo : EIATTR_KPARAM_INFO
	.align		4
.L_57:
        /*0038*/ 	.byte	0x04, 0x17
        /*003a*/ 	.short	(.L_59 - .L_58)
.L_58:
        /*003c*/ 	.word	0x00000000
        /*0040*/ 	.short	0x0000
        /*0042*/ 	.short	0x0000
        /*0044*/ 	.byte	0x00, 0xf5, 0x21, 0x00


	//----- nvinfo : EIATTR_SPARSE_MMA_MASK
	.align		4
.L_59:
        /*0048*/ 	.byte	0x03, 0x50
        /*004a*/ 	.short	0x0000


	//----- nvinfo : EIATTR_MAXREG_COUNT
	.align		4
        /*004c*/ 	.byte	0x03, 0x1b
        /*004e*/ 	.short	0x00ff


	//----- nvinfo : EIATTR_NUM_BARRIERS
	.align		4
        /*0050*/ 	.byte	0x02, 0x4c
        /*0052*/ 	.byte	0x01
	.zero		1


	//----- nvinfo : EIATTR_MERCURY_ISA_VERSION
	.align		4
        /*0054*/ 	.byte	0x03, 0x5f
        /*0056*/ 	.short	0x0101


	//----- nvinfo : EIATTR_VRC_CTA_INIT_COUNT
	.align		4
        /*0058*/ 	.byte	0x02, 0x4a
	.zero		1
	.zero		1


	//----- nvinfo : EIATTR_EXIT_INSTR_OFFSETS
	.align		4
        /*005c*/ 	.byte	0x04, 0x1c
        /*005e*/ 	.short	(.L_61 - .L_60)


	//   ....[0]....
.L_60:
        /*0060*/ 	.word	0x00000040


	//   ....[1]....
        /*0064*/ 	.word	0x00000a90


	//----- nvinfo : EIATTR_CBANK_PARAM_SIZE
	.align		4
.L_61:
        /*0068*/ 	.byte	0x03, 0x19
        /*006a*/ 	.short	0x0020


	//----- nvinfo : EIATTR_PARAM_CBANK
	.align		4
        /*006c*/ 	.byte	0x04, 0x0a
        /*006e*/ 	.short	(.L_63 - .L_62)
	.align		4
.L_62:
        /*0070*/ 	.word	index@(.nv.constant0._Z12dkernel_AddsPiS_S_S_)
        /*0074*/ 	.short	0x0380
        /*0076*/ 	.short	0x0020


	//----- nvinfo : EIATTR_SW_WAR
	.align		4
.L_63:
        /*0078*/ 	.byte	0x04, 0x36
        /*007a*/ 	.short	(.L_65 - .L_64)
.L_64:
        /*007c*/ 	.word	0x00000008
.L_65:


//--------------------- .nv.callgraph             --------------------------
	.section	.nv.callgraph,"",@"SHT_CUDA_CALLGRAPH"
	.align	4
	.sectionentsize	8
	.align		4
        /*0000*/ 	.word	0x00000000
	.align		4
        /*0004*/ 	.word	0xffffffff
	.align		4
        /*0008*/ 	.word	0x00000000
	.align		4
        /*000c*/ 	.word	0xfffffffe
	.align		4
        /*0010*/ 	.word	0x00000000
	.align		4
        /*0014*/ 	.word	0xfffffffd
	.align		4
        /*0018*/ 	.word	0x00000000
	.align		4
        /*001c*/ 	.word	0xfffffffc


//--------------------- .text._Z12dkernel_MaxsPiS_S_S_ --------------------------
	.section	.text._Z12dkernel_MaxsPiS_S_S_,"ax",@progbits
	.align	128
        .global         _Z12dkernel_MaxsPiS_S_S_
        .type           _Z12dkernel_MaxsPiS_S_S_,@function
        .size           _Z12dkernel_MaxsPiS_S_S_,(.L_x_21 - _Z12dkernel_MaxsPiS_S_S_)
        .other          _Z12dkernel_MaxsPiS_S_S_,@"STO_CUDA_ENTRY STV_DEFAULT"
_Z12dkernel_MaxsPiS_S_S_:
.text._Z12dkernel_MaxsPiS_S_S_:
[----:B------:R-:W-:Y:S01]  /*0000*/  LDC R1, c[0x0][0x37c] ;  /* 0x0000df00ff017b82 */ /* 0x000fe20000000800 */
[----:B------:R-:W0:Y:S01]  /*0010*/  S2R R7, SR_CTAID.X ;  /* 0x0000000000077919 */ /* 0x000e220000002500 */
[----:B------:R-:W0:Y:S02]  /*0020*/  LDCU UR4, c[0x0][0x370] ;  /* 0x00006e00ff0477ac */ /* 0x000e240008000800 */
[----:B0-----:R-:W-:-:S13]  /*0030*/  ISETP.GE.U32.AND P0, PT, R7, UR4, PT ;  /* 0x0000000407007c0c */ /* 0x001fda000bf06070 */
[----:B------:R-:W-:Y:S05]  /*0040*/  @P0 EXIT ;  /* 0x000000000000094d */ /* 0x000fea0003800000 */
[----:B------:R-:W0:Y:S01]  /*0050*/  LDC.64 R2, c[0x0][0x380] ;  /* 0x0000e000ff027b82 */ /* 0x000e220000000a00 */
[----:B------:R-:W1:Y:S07]  /*0060*/  LDCU.64 UR4, c[0x0][0x358] ;  /* 0x00006b00ff0477ac */ /* 0x000e6e0008000a00 */
[----:B------:R-:W2:Y:S01]  /*0070*/  LDC.64 R10, c[0x0][0x390] ;  /* 0x0000e400ff0a7b82 */ /* 0x000ea20000000a00 */
[----:B0-----:R-:W-:-:S05]  /*0080*/  IMAD.WIDE.U32 R2, R7, 0x4, R2 ;  /* 0x0000000407027825 */ /* 0x001fca00078e0002 */
[----:B-1----:R-:W3:Y:S04]  /*0090*/  LDG.E R5, desc[UR4][R2.64] ;  /* 0x0000000402057981 */ /* 0x002ee8000c1e1900 */
[----:B------:R-:W3:Y:S01]  /*00a0*/  LDG.E R0, desc[UR4][R2.64+0x4] ;  /* 0x0000040402007981 */ /* 0x000ee2000c1e1900 */
[----:B--2---:R-:W-:-:S05]  /*00b0*/  IMAD.WIDE.U32 R10, R7, 0x4, R10 ;  /* 0x00000004070a7825 */ /* 0x004fca00078e000a */
[----:B------:R0:W5:Y:S01]  /*00c0*/  LDG.E R29, desc[UR4][R10.64] ;  /* 0x000000040a1d7981 */ /* 0x000162000c1e1900 */
[----:B---3--:R-:W-:-:S13]  /*00d0*/  ISETP.GE.AND P0, PT, R5, R0, PT ;  /* 0x000000000500720c */ /* 0x008fda0003f06270 */
[----:B0-----:R-:W-:Y:S05]  /*00e0*/  @P0 BRA `(.L_x_0) ;  /* 0x00000008004c0947 */ /* 0x001fea0003800000 */
[----:B------:R-:W-:-:S04]  /*00f0*/  VIADDMNMX R0, R5, 0x1, R0, !PT ;  /* 0x0000000105007846 */ /* 0x000fc80007800100 */
[CC--:B------:R-:W-:Y:S02]  /*0100*/  IADD3 R3, PT, PT, -R5.reuse, R0.reuse, RZ ;  /* 0x0000000005037210 */ /* 0x0c0fe40007ffe1ff */
[----:B------:R-:W-:Y:S02]  /*0110*/  IADD3 R0, PT, PT, R5, -R0, RZ ;  /* 0x8000000005007210 */ /* 0x000fe40007ffe0ff */
[----:B------:R-:W-:Y:S02]  /*0120*/  LOP3.LUT R4, R3, 0xf, RZ, 0xc0, !PT ;  /* 0x0000000f03047812 */ /* 0x000fe400078ec0ff */
[----:B------:R-:W-:Y:S02]  /*0130*/  ISETP.GT.U32.AND P1, PT, R0, -0x10, PT ;  /* 0xfffffff00000780c */ /* 0x000fe40003f24070 */
[----:B------:R-:W-:-:S11]  /*0140*/  ISETP.NE.AND P0, PT, R4, RZ, PT ;  /* 0x000000ff0400720c */ /* 0x000fd60003f05270 */
[----:B------:R-:W-:Y:S05]  /*0150*/  @P1 BRA `(.L_x_1) ;  /* 0x00000004000c1947 */ /* 0x000fea0003800000 */
[----:B------:R-:W0:Y:S01]  /*0160*/  LDC.64 R12, c[0x0][0x388] ;  /* 0x0000e200ff0c7b82 */ /* 0x000e220000000a00 */
[----:B------:R-:W-:-:S05]  /*0170*/  LOP3.LUT R7, R3, 0xfffffff0, RZ, 0xc0, !PT ;  /* 0xfffffff003077812 */ /* 0x000fca00078ec0ff */
[----:B------:R-:W-:Y:S01]  /*0180*/  IMAD.MOV R7, RZ, RZ, -R7 ;  /* 0x000000ffff077224 */ /* 0x000fe200078e0a07 */
[----:B0-----:R-:W-:-:S04]  /*0190*/  IADD3 R12, P1, PT, R12, 0x20, RZ ;  /* 0x000000200c0c7810 */ /* 0x001fc80007f3e0ff */
[----:B------:R-:W-:-:S09]  /*01a0*/  IADD3.X R13, PT, PT, RZ, R13, RZ, P1, !PT ;  /* 0x0000000dff0d7210 */ /* 0x000fd20000ffe4ff */
.L_x_2:
[----:B------:R-:W-:Y:S01]  /*01b0*/  IMAD.WIDE R16, R5, 0x4, R12 ;  /* 0x0000000405107825 */ /* 0x000fe200078e020c */
[----:B------:R-:W0:Y:S04]  /*01c0*/  LDC.64 R14, c[0x0][0x398] ;  /* 0x0000e600ff0e7b82 */ /* 0x000e280000000a00 */
[----:B------:R-:W0:Y:S04]  /*01d0*/  LDG.E R23, desc[UR4][R16.64+-0x20] ;  /* 0xffffe00410177981 */ /* 0x000e28000c1e1900 */
[----:B------:R-:W2:Y:S04]  /*01e0*/  LDG.E R27, desc[UR4][R16.64+-0x1c] ;  /* 0xffffe404101b7981 */ /* 0x000ea8000c1e1900 */
[----:B------:R-:W3:Y:S04]  /*01f0*/  LDG.E R25, desc[UR4][R16.64+-0x14] ;  /* 0xffffec0410197981 */ /* 0x000ee8000c1e1900 */
[----:B------:R-:W4:Y:S04]  /*0200*/  LDG.E R2, desc[UR4][R16.64+-0x18] ;  /* 0xffffe80410027981 */ /* 0x000f28000c1e1900 */
        /* <DEDUP_REMOVED lines=8> */
[----:B------:R-:W4:Y:S01]  /*0290*/  LDG.E R28, desc[UR4][R16.64+0x14] ;  /* 0x00001404101c7981 */ /* 0x000f22000c1e1900 */
[----:B0-----:R-:W-:-:S04]  /*02a0*/  IMAD.WIDE R22, R23, 0x4, R14 ;  /* 0x0000000417167825 */ /* 0x001fc800078e020e */
[--C-:B--2---:R-:W-:Y:S02]  /*02b0*/  IMAD.WIDE R26, R27, 0x4, R14.reuse ;  /* 0x000000041b1a7825 */ /* 0x104fe400078e020e */
[----:B------:R-:W2:Y:S04]  /*02c0*/  LDG.E R22, desc[UR4][R22.64] ;  /* 0x0000000416167981 */ /* 0x000ea8000c1e1900 */
[----:B------:R-:W2:Y:S04]  /*02d0*/  LDG.E R26, desc[UR4][R26.64] ;  /* 0x000000041a1a7981 */ /* 0x000ea8000c1e1900 */
[----:B------:R-:W4:Y:S01]  /*02e0*/  LDG.E R23, desc[UR4][R16.64+0xc] ;  /* 0x00000c0410177981 */ /* 0x000f22000c1e1900 */
[----:B---3--:R-:W-:Y:S01]  /*02f0*/  IMAD.WIDE R24, R25, 0x4, R14 ;  /* 0x0000000419187825 */ /* 0x008fe200078e020e */
[----:B--2--5:R-:W-:-:S03]  /*0300*/  VIMNMX3 R29, R29, R22, R26, !PT ;  /* 0x000000161d1d720f */ /* 0x024fc6000780011a */
[--C-:B----4-:R-:W-:Y:S02]  /*0310*/  IMAD.WIDE R26, R2, 0x4, R14.reuse ;  /* 0x00000004021a7825 */ /* 0x110fe400078e020e */
[----:B------:R0:W2:Y:S04]  /*0320*/  LDG.E R2, desc[UR4][R24.64] ;  /* 0x0000000418027981 */ /* 0x0000a8000c1e1900 */
[----:B------:R-:W2:Y:S01]  /*0330*/  LDG.E R26, desc[UR4][R26.64] ;  /* 0x000000041a1a7981 */ /* 0x000ea2000c1e1900 */
[----:B0-----:R-:W-:-:S05]  /*0340*/  IMAD.WIDE R24, R20, 0x4, R14 ;  /* 0x0000000414187825 */ /* 0x001fca00078e020e */
[----:B------:R0:W3:Y:S01]  /*0350*/  LDG.E R27, desc[UR4][R24.64] ;  /* 0x00000004181b7981 */ /* 0x0000e2000c1e1900 */
[----:B------:R-:W-:-:S04]  /*0360*/  IMAD.WIDE R20, R21, 0x4, R14 ;  /* 0x0000000415147825 */ /* 0x000fc800078e020e */
[----:B0-----:R-:W-:-:S06]  /*0370*/  IMAD.WIDE R24, R18, 0x4, R14 ;  /* 0x0000000412187825 */ /* 0x001fcc00078e020e */
[----:B------:R-:W3:Y:S01]  /*0380*/  LDG.E R24, desc[UR4][R24.64] ;  /* 0x0000000418187981 */ /* 0x000ee2000c1e1900 */
[----:B------:R-:W-:-:S03]  /*0390*/  IMAD.WIDE R22, R23, 0x4, R14 ;  /* 0x0000000417167825 */ /* 0x000fc600078e020e */
[----:B------:R0:W4:Y:S02]  /*03a0*/  LDG.E R25, desc[UR4][R20.64] ;  /* 0x0000000414197981 */ /* 0x000124000c1e1900 */
[----:B0-----:R-:W-:-:S04]  /*03b0*/  IMAD.WIDE R20, R8, 0x4, R14 ;  /* 0x0000000408147825 */ /* 0x001fc800078e020e */
[--C-:B------:R-:W-:Y:S02]  /*03c0*/  IMAD.WIDE R8, R9, 0x4, R14.reuse ;  /* 0x0000000409087825 */ /* 0x100fe400078e020e */
[----:B------:R-:W4:Y:S04]  /*03d0*/  LDG.E R20, desc[UR4][R20.64] ;  /* 0x0000000414147981 */ /* 0x000f28000c1e1900 */
[----:B------:R0:W4:Y:S02]  /*03e0*/  LDG.E R21, desc[UR4][R8.64] ;  /* 0x0000000408157981 */ /* 0x000124000c1e1900 */
[--C-:B0-----:R-:W-:Y:S02]  /*03f0*/  IMAD.WIDE R8, R0, 0x4, R14.reuse ;  /* 0x0000000400087825 */ /* 0x101fe400078e020e */
[----:B------:R-:W4:Y:S02]  /*0400*/  LDG.E R0, desc[UR4][R22.64] ;  /* 0x0000000416007981 */ /* 0x000f24000c1e1900 */
[----:B------:R-:W-:-:S02]  /*0410*/  IMAD.WIDE R18, R19, 0x4, R14 ;  /* 0x0000000413127825 */ /* 0x000fc400078e020e */
[----:B------:R-:W4:Y:S04]  /*0420*/  LDG.E R8, desc[UR4][R8.64] ;  /* 0x0000000408087981 */ /* 0x000f28000c1e1900 */
[----:B------:R-:W2:Y:S04]  /*0430*/  LDG.E R23, desc[UR4][R16.64+0x18] ;  /* 0x0000180410177981 */ /* 0x000ea8000c1e1900 */
[----:B------:R0:W4:Y:S04]  /*0440*/  LDG.E R9, desc[UR4][R18.64] ;  /* 0x0000000412097981 */ /* 0x000128000c1e1900 */
[----:B------:R-:W3:Y:S01]  /*0450*/  LDG.E R17, desc[UR4][R16.64+0x1c] ;  /* 0x00001c0410117981 */ /* 0x000ee2000c1e1900 */
[----:B0-----:R-:W-:-:S05]  /*0460*/  IMAD.WIDE R18, R6, 0x4, R14 ;  /* 0x0000000406127825 */ /* 0x001fca00078e020e */
[----:B------:R0:W4:Y:S02]  /*0470*/  LDG.E R6, desc[UR4][R18.64] ;  /* 0x0000000412067981 */ /* 0x000124000c1e1900 */
[----:B0-----:R-:W-:-:S05]  /*0480*/  IMAD.WIDE R18, R28, 0x4, R14 ;  /* 0x000000041c127825 */ /* 0x001fca00078e020e */
[----:B------:R-:W4:Y:S01]  /*0490*/  LDG.E R28, desc[UR4][R18.64] ;  /* 0x00000004121c7981 */ /* 0x000f22000c1e1900 */
[----:B--2---:R-:W-:-:S06]  /*04a0*/  IMAD.WIDE R22, R23, 0x4, R14 ;  /* 0x0000000417167825 */ /* 0x004fcc00078e020e */
[----:B------:R-:W2:Y:S01]  /*04b0*/  LDG.E R22, desc[UR4][R22.64] ;  /* 0x0000000416167981 */ /* 0x000ea2000c1e1900 */
[----:B---3--:R-:W-:-:S06]  /*04c0*/  IMAD.WIDE R14, R17, 0x4, R14 ;  /* 0x00000004110e7825 */ /* 0x008fcc00078e020e */
[----:B------:R-:W2:Y:S01]  /*04d0*/  LDG.E R14, desc[UR4][R14.64] ;  /* 0x000000040e0e7981 */ /* 0x000ea2000c1e1900 */
[----:B------:R-:W-:Y:S02]  /*04e0*/  VIMNMX3 R2, R29, R26, R2, !PT ;  /* 0x0000001a1d02720f */ /* 0x000fe40007800102 */
[----:B------:R-:W-:Y:S02]  /*04f0*/  IADD3 R7, PT, PT, R7, 0x10, RZ ;  /* 0x0000001007077810 */ /* 0x000fe40007ffe0ff */
[----:B------:R-:W-:Y:S02]  /*0500*/  VIMNMX3 R2, R2, R27, R24, !PT ;  /* 0x0000001b0202720f */ /* 0x000fe40007800118 */
[----:B------:R-:W-:Y:S02]  /*0510*/  ISETP.NE.AND P1, PT, R7, RZ, PT ;  /* 0x000000ff0700720c */ /* 0x000fe40003f25270 */
[----:B----4-:R-:W-:-:S04]  /*0520*/  VIMNMX3 R2, R2, R25, R20, !PT ;  /* 0x000000190202720f */ /* 0x010fc80007800114 */
[----:B------:R-:W-:-:S04]  /*0530*/  VIMNMX3 R2, R2, R21, R8, !PT ;  /* 0x000000150202720f */ /* 0x000fc80007800108 */
[----:B------:R-:W-:-:S04]  /*0540*/  VIMNMX3 R9, R2, R9, R0, !PT ;  /* 0x000000090209720f */ /* 0x000fc80007800100 */
[----:B------:R-:W-:Y:S01]  /*0550*/  VIMNMX3 R9, R9, R6, R28, !PT ;  /* 0x000000060909720f */ /* 0x000fe2000780011c */
[----:B------:R-:W-:-:S03]  /*0560*/  VIADD R5, R5, 0x10 ;  /* 0x0000001005057836 */ /* 0x000fc60000000000 */
[----:B--2---:R-:W-:Y:S01]  /*0570*/  VIMNMX3 R29, R9, R22, R14, !PT ;  /* 0x00000016091d720f */ /* 0x004fe2000780010e */
[----:B------:R-:W-:Y:S06]  /*0580*/  @P1 BRA `(.L_x_2) ;  /* 0xfffffffc00081947 */ /* 0x000fec000383ffff */
.L_x_1:
[----:B------:R-:W-:Y:S05]  /*0590*/  @!P0 BRA `(.L_x_0) ;  /* 0x0000000400208947 */ /* 0x000fea0003800000 */
[----:B------:R-:W-:Y:S02]  /*05a0*/  ISETP.GE.U32.AND P0, PT, R4, 0x8, PT ;  /* 0x000000080400780c */ /* 0x000fe40003f06070 */
[----:B------:R-:W-:-:S04]  /*05b0*/  LOP3.LUT R2, R3, 0x7, RZ, 0xc0, !PT ;  /* 0x0000000703027812 */ /* 0x000fc800078ec0ff */
[----:B------:R-:W-:-:S07]  /*05c0*/  ISETP.NE.AND P1, PT, R2, RZ, PT ;  /* 0x000000ff0200720c */ /* 0x000fce0003f25270 */
[----:B------:R-:W-:Y:S06]  /*05d0*/  @!P0 BRA `(.L_x_3) ;  /* 0x0000000000808947 */ /* 0x000fec0003800000 */
[----:B------:R-:W0:Y:S08]  /*05e0*/  LDC.64 R26, c[0x0][0x388] ;  /* 0x0000e200ff1a7b82 */ /* 0x000e300000000a00 */
[----:B------:R-:W1:Y:S01]  /*05f0*/  LDC.64 R6, c[0x0][0x398] ;  /* 0x0000e600ff067b82 */ /* 0x000e620000000a00 */
[----:B0-----:R-:W-:-:S05]  /*0600*/  IMAD.WIDE R26, R5, 0x4, R26 ;  /* 0x00000004051a7825 */ /* 0x001fca00078e021a */
[----:B------:R-:W1:Y:S04]  /*0610*/  LDG.E R23, desc[UR4][R26.64+0x4] ;  /* 0x000004041a177981 */ /* 0x000e68000c1e1900 */
[----:B------:R-:W2:Y:S04]  /*0620*/  LDG.E R25, desc[UR4][R26.64] ;  /* 0x000000041a197981 */ /* 0x000ea8000c1e1900 */
[----:B------:R-:W3:Y:S04]  /*0630*/  LDG.E R9, desc[UR4][R26.64+0x8] ;  /* 0x000008041a097981 */ /* 0x000ee8000c1e1900 */
[----:B------:R-:W4:Y:S04]  /*0640*/  LDG.E R13, desc[UR4][R26.64+0xc] ;  /* 0x00000c041a0d7981 */ /* 0x000f28000c1e1900 */
[----:B------:R-:W4:Y:S04]  /*0650*/  LDG.E R15, desc[UR4][R26.64+0x10] ;  /* 0x000010041a0f7981 */ /* 0x000f28000c1e1900 */
[----:B------:R-:W4:Y:S04]  /*0660*/  LDG.E R17, desc[UR4][R26.64+0x14] ;  /* 0x000014041a117981 */ /* 0x000f28000c1e1900 */
[----:B------:R-:W4:Y:S04]  /*0670*/  LDG.E R19, desc[UR4][R26.64+0x18] ;  /* 0x000018041a137981 */ /* 0x000f28000c1e1900 */
[----:B------:R-:W4:Y:S01]  /*0680*/  LDG.E R21, desc[UR4][R26.64+0x1c] ;  /* 0x00001c041a157981 */ /* 0x000f22000c1e1900 */
[----:B-1----:R-:W-:-:S04]  /*0690*/  IMAD.WIDE R22, R23, 0x4, R6 ;  /* 0x0000000417167825 */ /* 0x002fc800078e0206 */
[--C-:B--2---:R-:W-:Y:S02]  /*06a0*/  IMAD.WIDE R24, R25, 0x4, R6.reuse ;  /* 0x0000000419187825 */ /* 0x104fe400078e0206 */
[----:B------:R-:W2:Y:S02]  /*06b0*/  LDG.E R22, desc[UR4][R22.64] ;  /* 0x0000000416167981 */ /* 0x000ea4000c1e1900 */
[--C-:B---3--:R-:W-:Y:S02]  /*06c0*/  IMAD.WIDE R8, R9, 0x4, R6.reuse ;  /* 0x0000000409087825 */ /* 0x108fe400078e0206 */
[----:B------:R-:W2:Y:S02]  /*06d0*/  LDG.E R0, desc[UR4][R24.64] ;  /* 0x0000000418007981 */ /* 0x000ea4000c1e1900 */
[--C-:B----4-:R-:W-:Y:S02]  /*06e0*/  IMAD.WIDE R12, R13, 0x4, R6.reuse ;  /* 0x000000040d0c7825 */ /* 0x110fe400078e0206 */
[----:B------:R-:W3:Y:S02]  /*06f0*/  LDG.E R8, desc[UR4][R8.64] ;  /* 0x0000000408087981 */ /* 0x000ee4000c1e1900 */
[----:B------:R-:W-:-:S02]  /*0700*/  IMAD.WIDE R14, R15, 0x4, R6 ;  /* 0x000000040f0e7825 */ /* 0x000fc400078e0206 */
[----:B------:R-:W3:Y:S02]  /*0710*/  LDG.E R12, desc[UR4][R12.64] ;  /* 0x000000040c0c7981 */ /* 0x000ee4000c1e1900 */
[--C-:B------:R-:W-:Y:S02]  /*0720*/  IMAD.WIDE R16, R17, 0x4, R6.reuse ;  /* 0x0000000411107825 */ /* 0x100fe400078e0206 */
[----:B------:R-:W4:Y:S02]  /*0730*/  LDG.E R14, desc[UR4][R14.64] ;  /* 0x000000040e0e7981 */ /* 0x000f24000c1e1900 */
[--C-:B------:R-:W-:Y:S02]  /*0740*/  IMAD.WIDE R18, R19, 0x4, R6.reuse ;  /* 0x0000000413127825 */ /* 0x100fe400078e0206 */
[----:B------:R-:W4:Y:S02]  /*0750*/  LDG.E R16, desc[UR4][R16.64] ;  /* 0x0000000410107981 */ /* 0x000f24000c1e1900 */
[----:B------:R-:W-:-:S02]  /*0760*/  IMAD.WIDE R6, R21, 0x4, R6 ;  /* 0x0000000415067825 */ /* 0x000fc400078e0206 */
[----:B------:R-:W4:Y:S04]  /*0770*/  LDG.E R18, desc[UR4][R18.64] ;  /* 0x0000000412127981 */ /* 0x000f28000c1e1900 */
[----:B------:R-:W4:Y:S01]  /*0780*/  LDG.E R6, desc[UR4][R6.64] ;  /* 0x0000000406067981 */ /* 0x000f22000c1e1900 */
[----:B------:R-:W-:Y:S02]  /*0790*/  IADD3 R5, PT, PT, R5, 0x8, RZ ;  /* 0x0000000805057810 */ /* 0x000fe40007ffe0ff */
[----:B--2--5:R-:W-:-:S04]  /*07a0*/  VIMNMX3 R29, R29, R0, R22, !PT ;  /* 0x000000001d1d720f */ /* 0x024fc80007800116 */
[----:B---3--:R-:W-:-:S04]  /*07b0*/  VIMNMX3 R29, R29, R8, R12, !PT ;  /* 0x000000081d1d720f */ /* 0x008fc8000780010c */
[----:B----4-:R-:W-:-:S04]  /*07c0*/  VIMNMX3 R29, R29, R14, R16, !PT ;  /* 0x0000000e1d1d720f */ /* 0x010fc80007800110 */
[----:B------:R-:W-:-:S07]  /*07d0*/  VIMNMX3 R29, R29, R18, R6, !PT ;  /* 0x000000121d1d720f */ /* 0x000fce0007800106 */
.L_x_3:
        /* <DEDUP_REMOVED lines=11> */
[----:B------:R-:W4:Y:S01]  /*0890*/  LDG.E R19, desc[UR4][R6.64+0xc] ;  /* 0x00000c0406137981 */ /* 0x000f22000c1e1900 */
[----:B-1----:R-:W-:-:S04]  /*08a0*/  IMAD.WIDE R12, R13, 0x4, R8 ;  /* 0x000000040d0c7825 */ /* 0x002fc800078e0208 */
[--C-:B--2---:R-:W-:Y:S02]  /*08b0*/  IMAD.WIDE R14, R15, 0x4, R8.reuse ;  /* 0x000000040f0e7825 */ /* 0x104fe400078e0208 */
[----:B------:R-:W2:Y:S02]  /*08c0*/  LDG.E R12, desc[UR4][R12.64] ;  /* 0x000000040c0c7981 */ /* 0x000ea4000c1e1900 */
[--C-:B---3--:R-:W-:Y:S02]  /*08d0*/  IMAD.WIDE R16, R17, 0x4, R8.reuse ;  /* 0x0000000411107825 */ /* 0x108fe400078e0208 */
[----:B------:R-:W2:Y:S02]  /*08e0*/  LDG.E R14, desc[UR4][R14.64] ;  /* 0x000000040e0e7981 */ /* 0x000ea4000c1e1900 */
[----:B----4-:R-:W-:Y:S02]  /*08f0*/  IMAD.WIDE R8, R19, 0x4, R8 ;  /* 0x0000000413087825 */ /* 0x010fe400078e0208 */
[----:B------:R-:W3:Y:S04]  /*0900*/  LDG.E R16, desc[UR4][R16.64] ;  /* 0x0000000410107981 */ /* 0x000ee8000c1e1900 */
[----:B------:R-:W3:Y:S01]  /*0910*/  LDG.E R8, desc[UR4][R8.64] ;  /* 0x0000000408087981 */ /* 0x000ee2000c1e1900 */
[----:B------:R-:W-:-:S02]  /*0920*/  IADD3 R5, PT, PT, R5, 0x4, RZ ;  /* 0x0000000405057810 */ /* 0x000fc40007ffe0ff */
[----:B--2--5:R-:W-:-:S04]  /*0930*/  VIMNMX3 R29, R29, R12, R14, !PT ;  /* 0x0000000c1d1d720f */ /* 0x024fc8000780010e */
[----:B---3--:R-:W-:-:S07]  /*0940*/  VIMNMX3 R29, R29, R16, R8, !PT ;  /* 0x000000101d1d720f */ /* 0x008fce0007800108 */
.L_x_4:
[----:B------:R-:W-:Y:S05]  /*0950*/  @!P1 BRA `(.L_x_0) ;  /* 0x0000000000309947 */ /* 0x000fea0003800000 */
[----:B------:R-:W0:Y:S01]  /*0960*/  LDC.64 R12, c[0x0][0x398] ;  /* 0x0000e600ff0c7b82 */ /* 0x000e220000000a00 */
[----:B------:R-:W-:-:S07]  /*0970*/  IMAD.MOV R0, RZ, RZ, -R3 ;  /* 0x000000ffff007224 */ /* 0x000fce00078e0a03 */
[----:B------:R-:W1:Y:S02]  /*0980*/  LDC.64 R8, c[0x0][0x388] ;  /* 0x0000e200ff087b82 */ /* 0x000e640000000a00 */
.L_x_5:
[----:B-1----:R-:W-:-:S06]  /*0990*/  IMAD.WIDE R2, R5, 0x4, R8 ;  /* 0x0000000405027825 */ /* 0x002fcc00078e0208 */
[----:B------:R-:W0:Y:S01]  /*09a0*/  LDG.E R3, desc[UR4][R2.64] ;  /* 0x0000000402037981 */ /* 0x000e22000c1e1900 */
[----:B------:R-:W-:-:S04]  /*09b0*/  IADD3 R0, PT, PT, R0, 0x1, RZ ;  /* 0x0000000100007810 */ /* 0x000fc80007ffe0ff */
[----:B------:R-:W-:Y:S01]  /*09c0*/  ISETP.NE.AND P0, PT, R0, RZ, PT ;  /* 0x000000ff0000720c */ /* 0x000fe20003f05270 */
[----:B0-----:R-:W-:-:S06]  /*09d0*/  IMAD.WIDE R6, R3, 0x4, R12 ;  /* 0x0000000403067825 */ /* 0x001fcc00078e020c */
[----:B------:R-:W2:Y:S01]  /*09e0*/  LDG.E R6, desc[UR4][R6.64] ;  /* 0x0000000406067981 */ /* 0x000ea2000c1e1900 */
[----:B------:R-:W-:Y:S02]  /*09f0*/  IADD3 R5, PT, PT, R5, 0x1, RZ ;  /* 0x0000000105057810 */ /* 0x000fe40007ffe0ff */
[----:B--2--5:R-:W-:-:S03]  /*0a00*/  VIMNMX R29, PT, PT, R6, R29, !PT ;  /* 0x0000001d061d7248 */ /* 0x024fc60007fe0100 */
[----:B------:R-:W-:Y:S05]  /*0a10*/  @P0 BRA `(.L_x_5) ;  /* 0xfffffffc00dc0947 */ /* 0x000fea000383ffff */
.L_x_0:
[----:B------:R-:W-:Y:S06]  /*0a20*/  BAR.SYNC.DEFER_BLOCKING 0x0 ;  /* 0x0000000000007b1d */ /* 0x000fec0000010000 */
[----:B-----5:R-:W-:Y:S01]  /*0a30*/  STG.E desc[UR4][R10.64], R29 ;  /* 0x0000001d0a007986 */ /* 0x020fe2000c101904 */
[----:B------:R-:W-:Y:S05]  /*0a40*/  EXIT ;  /* 0x000000000000794d */ /* 0x000fea0003800000 */
.L_x_6:
[----:B------:R-:W-:-:S00]  /*0a50*/  BRA `(.L_x_6) ;  /* 0xfffffffc00fc7947 */ /* 0x000fc0000383ffff */
[----:B------:R-:W-:-:S00]  /*0a60*/  NOP ;  /* 0x0000000000007918 */ /* 0x000fc00000000000 */
        /* <DEDUP_REMOVED lines=9> */
.L_x_21:


//--------------------- .text._Z12dkernel_MinsPiS_S_S_ --------------------------
	.section	.text._Z12dkernel_MinsPiS_S_S_,"ax",@progbits
	.align	128
        .global         _Z12dkernel_MinsPiS_S_S_
        .type           _Z12dkernel_MinsPiS_S_S_,@function
        .size           _Z12dkernel_MinsPiS_S_S_,(.L_x_22 - _Z12dkernel_MinsPiS_S_S_)
        .other          _Z12dkernel_MinsPiS_S_S_,@"STO_CUDA_ENTRY STV_DEFAULT"
_Z12dkernel_MinsPiS_S_S_:
.text._Z12dkernel_MinsPiS_S_S_:
        /* <DEDUP_REMOVED lines=27> */
.L_x_9:
        /* <DEDUP_REMOVED lines=21> */
[----:B--2--5:R-:W-:-:S03]  /*0300*/  VIMNMX3 R29, R29, R22, R26, PT ;  /* 0x000000161d1d720f */ /* 0x024fc6000380011a */
        /* <DEDUP_REMOVED lines=29> */
[----:B------:R-:W-:Y:S02]  /*04e0*/  VIMNMX3 R2, R29, R26, R2, PT ;  /* 0x0000001a1d02720f */ /* 0x000fe40003800102 */
[----:B------:R-:W-:Y:S02]  /*04f0*/  IADD3 R7, PT, PT, R7, 0x10, RZ ;  /* 0x0000001007077810 */ /* 0x000fe40007ffe0ff */
[----:B------:R-:W-:Y:S02]  /*0500*/  VIMNMX3 R2, R2, R27, R24, PT ;  /* 0x0000001b0202720f */ /* 0x000fe40003800118 */
[----:B------:R-:W-:Y:S02]  /*0510*/  ISETP.NE.AND P1, PT, R7, RZ, PT ;  /* 0x000000ff0700720c */ /* 0x000fe40003f25270 */
[----:B----4-:R-:W-:-:S04]  /*0520*/  VIMNMX3 R2, R2, R25, R20, PT ;  /* 0x000000190202720f */ /* 0x010fc80003800114 */
[----:B------:R-:W-:-:S04]  /*0530*/  VIMNMX3 R2, R2, R21, R8, PT ;  /* 0x000000150202720f */ /* 0x000fc80003800108 */
[----:B------:R-:W-:-:S04]  /*0540*/  VIMNMX3 R9, R2, R9, R0, PT ;  /* 0x000000090209720f */ /* 0x000fc80003800100 */
[----:B------:R-:W-:Y:S01]  /*0550*/  VIMNMX3 R9, R9, R6, R28, PT ;  /* 0x000000060909720f */ /* 0x000fe2000380011c */
[----:B------:R-:W-:-:S03]  /*0560*/  VIADD R5, R5, 0x10 ;  /* 0x0000001005057836 */ /* 0x000fc60000000000 */
[----:B--2---:R-:W-:Y:S01]  /*0570*/  VIMNMX3 R29, R9, R22, R14, PT ;  /* 0x00000016091d720f */ /* 0x004fe2000380010e */
[----:B------:R-:W-:Y:S06]  /*0580*/  @P1 BRA `(.L_x_9) ;  /* 0xfffffffc00081947 */ /* 0x000fec000383ffff */
.L_x_8:
        /* <DEDUP_REMOVED lines=33> */
[----:B--2--5:R-:W-:-:S04]  /*07a0*/  VIMNMX3 R29, R29, R0, R22, PT ;  /* 0x000000001d1d720f */ /* 0x024fc80003800116 */
[----:B---3--:R-:W-:-:S04]  /*07b0*/  VIMNMX3 R29, R29, R8, R12, PT ;  /* 0x000000081d1d720f */ /* 0x008fc8000380010c */
[----:B----4-:R-:W-:-:S04]  /*07c0*/  VIMNMX3 R29, R29, R14, R16, PT ;  /* 0x0000000e1d1d720f */ /* 0x010fc80003800110 */
[----:B------:R-:W-:-:S07]  /*07d0*/  VIMNMX3 R29, R29, R18, R6, PT ;  /* 0x000000121d1d720f */ /* 0x000fce0003800106 */
.L_x_10:
        /* <DEDUP_REMOVED lines=21> */
[----:B--2--5:R-:W-:-:S04]  /*0930*/  VIMNMX3 R29, R29, R12, R14, PT ;  /* 0x0000000c1d1d720f */ /* 0x024fc8000380010e */
[----:B---3--:R-:W-:-:S07]  /*0940*/  VIMNMX3 R29, R29, R16, R8, PT ;  /* 0x000000101d1d720f */ /* 0x008fce0003800108 */
.L_x_11:
[----:B------:R-:W-:Y:S05]  /*0950*/  @!P1 BRA `(.L_x_7) ;  /* 0x0000000000309947 */ /* 0x000fea0003800000 */
[----:B------:R-:W0:Y:S01]  /*0960*/  LDC.64 R12, c[0x0][0x398] ;  /* 0x0000e600ff0c7b82 */ /* 0x000e220000000a00 */
[----:B------:R-:W-:-:S07]  /*0970*/  IMAD.MOV R0, RZ, RZ, -R3 ;  /* 0x000000ffff007224 */ /* 0x000fce00078e0a03 */
[----:B------:R-:W1:Y:S02]  /*0980*/  LDC.64 R8, c[0x0][0x388] ;  /* 0x0000e200ff087b82 */ /* 0x000e640000000a00 */
.L_x_12:
[----:B-1----:R-:W-:-:S06]  /*0990*/  IMAD.WIDE R2, R5, 0x4, R8 ;  /* 0x0000000405027825 */ /* 0x002fcc00078e0208 */
[----:B------:R-:W0:Y:S01]  /*09a0*/  LDG.E R3, desc[UR4][R2.64] ;  /* 0x0000000402037981 */ /* 0x000e22000c1e1900 */
[----:B------:R-:W-:-:S04]  /*09b0*/  IADD3 R0, PT, PT, R0, 0x1, RZ ;  /* 0x0000000100007810 */ /* 0x000fc80007ffe0ff */
[----:B------:R-:W-:Y:S01]  /*09c0*/  ISETP.NE.AND P0, PT, R0, RZ, PT ;  /* 0x000000ff0000720c */ /* 0x000fe20003f05270 */
[----:B0-----:R-:W-:-:S06]  /*09d0*/  IMAD.WIDE R6, R3, 0x4, R12 ;  /* 0x0000000403067825 */ /* 0x001fcc00078e020c */
[----:B------:R-:W2:Y:S01]  /*09e0*/  LDG.E R6, desc[UR4][R6.64] ;  /* 0x0000000406067981 */ /* 0x000ea2000c1e1900 */
[----:B------:R-:W-:Y:S02]  /*09f0*/  IADD3 R5, PT, PT, R5, 0x1, RZ ;  /* 0x0000000105057810 */ /* 0x000fe40007ffe0ff */
[----:B--2--5:R-:W-:-:S03]  /*0a00*/  VIMNMX R29, PT, PT, R6, R29, PT ;  /* 0x0000001d061d7248 */ /* 0x024fc60003fe0100 */
[----:B------:R-:W-:Y:S05]  /*0a10*/  @P0 BRA `(.L_x_12) ;  /* 0xfffffffc00dc0947 */ /* 0x000fea000383ffff */
.L_x_7:
[----:B------:R-:W-:Y:S06]  /*0a20*/  BAR.SYNC.DEFER_BLOCKING 0x0 ;  /* 0x0000000000007b1d */ /* 0x000fec0000010000 */
[----:B-----5:R-:W-:Y:S01]  /*0a30*/  STG.E desc[UR4][R10.64], R29 ;  /* 0x0000001d0a007986 */ /* 0x020fe2000c101904 */
[----:B------:R-:W-:Y:S05]  /*0a40*/  EXIT ;  /* 0x000000000000794d */ /* 0x000fea0003800000 */
.L_x_13:
        /* <DEDUP_REMOVED lines=11> */
.L_x_22:


//--------------------- .text._Z12dkernel_AddsPiS_S_S_ --------------------------
	.section	.text._Z12dkernel_AddsPiS_S_S_,"ax",@progbits
	.align	128
        .global         _Z12dkernel_AddsPiS_S_S_
        .type           _Z12dkernel_AddsPiS_S_S_,@function
        .size           _Z12dkernel_AddsPiS_S_S_,(.L_x_23 - _Z12dkernel_AddsPiS_S_S_)
        .other          _Z12dkernel_AddsPiS_S_S_,@"STO_CUDA_ENTRY STV_DEFAULT"
_Z12dkernel_AddsPiS_S_S_:
.text._Z12dkernel_AddsPiS_S_S_:
[----:B------:R-:W-:Y:S01]  /*0000*/  LDC R1, c[0x0][0x37c] ;  /* 0x0000df00ff017b82 */ /* 0x000fe20000000800 */
[----:B------:R-:W0:Y:S01]  /*0010*/  S2R R0, SR_CTAID.X ;  /* 0x0000000000007919 */ /* 0x000e220000002500 */
[----:B------:R-:W0:Y:S02]  /*0020*/  LDCU UR4, c[0x0][0x370] ;  /* 0x00006e00ff0477ac */ /* 0x000e240008000800 */
[----:B0-----:R-:W-:-:S13]  /*0030*/  ISETP.GE.U32.AND P0, PT, R0, UR4, PT ;  /* 0x0000000400007c0c */ /* 0x001fda000bf06070 */
[----:B------:R-:W-:Y:S05]  /*0040*/  @P0 EXIT ;  /* 0x000000000000094d */ /* 0x000fea0003800000 */
[----:B------:R-:W0:Y:S01]  /*0050*/  LDC.64 R2, c[0x0][0x380] ;  /* 0x0000e000ff027b82 */ /* 0x000e220000000a00 */
[----:B------:R-:W1:Y:S01]  /*0060*/  LDCU.64 UR4, c[0x0][0x358] ;  /* 0x00006b00ff0477ac */ /* 0x000e620008000a00 */
[----:B0-----:R-:W-:-:S05]  /*0070*/  IMAD.WIDE.U32 R2, R0, 0x4, R2 ;  /* 0x0000000400027825 */ /* 0x001fca00078e0002 */
[----:B-1----:R-:W2:Y:S04]  /*0080*/  LDG.E R4, desc[UR4][R2.64] ;  /* 0x0000000402047981 */ /* 0x002ea8000c1e1900 */
[----:B------:R-:W2:Y:S01]  /*0090*/  LDG.E R5, desc[UR4][R2.64+0x4] ;  /* 0x0000040402057981 */ /* 0x000ea2000c1e1900 */
[----:B------:R-:W-:Y:S01]  /*00a0*/  HFMA2 R6, -RZ, RZ, 0, 0 ;  /* 0x00000000ff067431 */ /* 0x000fe200000001ff */
[----:B--2---:R-:W-:-:S13]  /*00b0*/  ISETP.GE.AND P0, PT, R4, R5, PT ;  /* 0x000000050400720c */ /* 0x004fda0003f06270 */
[----:B------:R-:W-:Y:S05]  /*00c0*/  @P0 BRA `(.L_x_14) ;  /* 0x0000000800580947 */ /* 0x000fea0003800000 */
[----:B------:R-:W-:Y:S01]  /*00d0*/  IMAD.MOV.U32 R3, RZ, RZ, R4 ;  /* 0x000000ffff037224 */ /* 0x000fe200078e0004 */
[----:B------:R-:W-:-:S04]  /*00e0*/  MOV R6, RZ ;  /* 0x000000ff00067202 */ /* 0x000fc80000000f00 */
[----:B------:R-:W-:-:S04]  /*00f0*/  VIADDMNMX R2, R3, 0x1, R5, !PT ;  /* 0x0000000103027846 */ /* 0x000fc80007800105 */
[C---:B------:R-:W-:Y:S01]  /*0100*/  IADD3 R4, PT, PT, -R3.reuse, R2, RZ ;  /* 0x0000000203047210 */ /* 0x040fe20007ffe1ff */
[----:B------:R-:W-:-:S03]  /*0110*/  IMAD.IADD R2, R3, 0x1, -R2 ;  /* 0x0000000103027824 */ /* 0x000fc600078e0a02 */
[----:B------:R-:W-:Y:S02]  /*0120*/  LOP3.LUT R5, R4, 0xf, RZ, 0xc0, !PT ;  /* 0x0000000f04057812 */ /* 0x000fe400078ec0ff */
[----:B------:R-:W-:Y:S02]  /*0130*/  ISETP.GT.U32.AND P1, PT, R2, -0x10, PT ;  /* 0xfffffff00200780c */ /* 0x000fe40003f24070 */
[----:B------:R-:W-:-:S11]  /*0140*/  ISETP.NE.AND P0, PT, R5, RZ, PT ;  /* 0x000000ff0500720c */ /* 0x000fd60003f05270 */
[----:B------:R-:W-:Y:S05]  /*0150*/  @P1 BRA `(.L_x_15) ;  /* 0x0000000400101947 */ /* 0x000fea0003800000 */
[----:B------:R-:W0:Y:S01]  /*0160*/  LDC.64 R12, c[0x0][0x388] ;  /* 0x0000e200ff0c7b82 */ /* 0x000e220000000a00 */
[----:B------:R-:W-:Y:S01]  /*0170*/  LOP3.LUT R2, R4, 0xfffffff0, RZ, 0xc0, !PT ;  /* 0xfffffff004027812 */ /* 0x000fe200078ec0ff */
[----:B------:R-:W-:-:S03]  /*0180*/  IMAD.MOV.U32 R6, RZ, RZ, RZ ;  /* 0x000000ffff067224 */ /* 0x000fc600078e00ff */
[----:B------:R-:W-:Y:S02]  /*0190*/  IADD3 R2, PT, PT, -R2, RZ, RZ ;  /* 0x000000ff02027210 */ /* 0x000fe40007ffe1ff */
[----:B0-----:R-:W-:-:S04]  /*01a0*/  IADD3 R12, P1, PT, R12, 0x20, RZ ;  /* 0x000000200c0c7810 */ /* 0x001fc80007f3e0ff */
[----:B------:R-:W-:-:S09]  /*01b0*/  IADD3.X R13, PT, PT, RZ, R13, RZ, P1, !PT ;  /* 0x0000000dff0d7210 */ /* 0x000fd20000ffe4ff */
.L_x_16:
[----:B------:R-:W-:Y:S01]  /*01c0*/  IMAD.WIDE R28, R3, 0x4, R12 ;  /* 0x00000004031c7825 */ /* 0x000fe200078e020c */
[----:B------:R-:W0:Y:S04]  /*01d0*/  LDC.64 R18, c[0x0][0x398] ;  /* 0x0000e600ff127b82 */ /* 0x000e280000000a00 */
[----:B------:R-:W0:Y:S04]  /*01e0*/  LDG.E R9, desc[UR4][R28.64+-0x20] ;  /* 0xffffe0041c097981 */ /* 0x000e28000c1e1900 */
[----:B------:R-:W2:Y:S04]  /*01f0*/  LDG.E R15, desc[UR4][R28.64+-0x1c] ;  /* 0xffffe4041c0f7981 */ /* 0x000ea8000c1e1900 */
[----:B------:R-:W3:Y:S04]  /*0200*/  LDG.E R7, desc[UR4][R28.64+-0x18] ;  /* 0xffffe8041c077981 */ /* 0x000ee8000c1e1900 */
[----:B------:R-:W4:Y:S04]  /*0210*/  LDG.E R10, desc[UR4][R28.64+-0x14] ;  /* 0xffffec041c0a7981 */ /* 0x000f28000c1e1900 */
[----:B------:R-:W5:Y:S04]  /*0220*/  LDG.E R11, desc[UR4][R28.64+-0x10] ;  /* 0xfffff0041c0b7981 */ /* 0x000f68000c1e1900 */
[----:B------:R-:W5:Y:S04]  /*0230*/  LDG.E R22, desc[UR4][R28.64+-0xc] ;  /* 0xfffff4041c167981 */ /* 0x000f68000c1e1900 */
[----:B------:R-:W3:Y:S04]  /*0240*/  LDG.E R25, desc[UR4][R28.64+-0x8] ;  /* 0xfffff8041c197981 */ /* 0x000ee8000c1e1900 */
[----:B------:R-:W5:Y:S04]  /*0250*/  LDG.E R20, desc[UR4][R28.64+-0x4] ;  /* 0xfffffc041c147981 */ /* 0x000f68000c1e1900 */
[----:B------:R-:W5:Y:S04]  /*0260*/  LDG.E R21, desc[UR4][R28.64] ;  /* 0x000000041c157981 */ /* 0x000f68000c1e1900 */
[----:B------:R-:W5:Y:S04]  /*0270*/  LDG.E R27, desc[UR4][R28.64+0x4] ;  /* 0x000004041c1b7981 */ /* 0x000f68000c1e1900 */
[----:B------:R-:W5:Y:S04]  /*0280*/  LDG.E R16, desc[UR4][R28.64+0x8] ;  /* 0x000008041c107981 */ /* 0x000f68000c1e1900 */
[----:B------:R-:W5:Y:S04]  /*0290*/  LDG.E R23, desc[UR4][R28.64+0x10] ;  /* 0x000010041c177981 */ /* 0x000f68000c1e1900 */
[----:B------:R-:W5:Y:S01]  /*02a0*/  LDG.E R17, desc[UR4][R28.64+0x14] ;  /* 0x000014041c117981 */ /* 0x000f62000c1e1900 */
[----:B0-----:R-:W-:-:S04]  /*02b0*/  IMAD.WIDE R8, R9, 0x4, R18 ;  /* 0x0000000409087825 */ /* 0x001fc800078e0212 */
[--C-:B--2---:R-:W-:Y:S02]  /*02c0*/  IMAD.WIDE R14, R15, 0x4, R18.reuse ;  /* 0x000000040f0e7825 */ /* 0x104fe400078e0212 */
[----:B------:R-:W2:Y:S04]  /*02d0*/  LDG.E R9, desc[UR4][R8.64] ;  /* 0x0000000408097981 */ /* 0x000ea8000c1e1900 */
[----:B------:R-:W2:Y:S04]  /*02e0*/  LDG.E R15, desc[UR4][R14.64] ;  /* 0x000000040e0f7981 */ /* 0x000ea8000c1e1900 */
[----:B------:R-:W5:Y:S01]  /*02f0*/  LDG.E R14, desc[UR4][R28.64+0xc] ;  /* 0x00000c041c0e7981 */ /* 0x000f62000c1e1900 */
[----:B---3--:R-:W-:Y:S01]  /*0300*/  IMAD.WIDE R24, R25, 0x4, R18 ;  /* 0x0000000419187825 */ /* 0x008fe200078e0212 */
[----:B--2---:R-:W-:-:S02]  /*0310*/  IADD3 R6, PT, PT, R15, R9, R6 ;  /* 0x000000090f067210 */ /* 0x004fc40007ffe006 */
[----:B------:R-:W2:Y:S04]  /*0320*/  LDG.E R15, desc[UR4][R28.64+0x18] ;  /* 0x000018041c0f7981 */ /* 0x000ea8000c1e1900 */
[----:B------:R-:W3:Y:S01]  /*0330*/  LDG.E R29, desc[UR4][R28.64+0x1c] ;  /* 0x00001c041c1d7981 */ /* 0x000ee2000c1e1900 */
[----:B------:R-:W-:-:S05]  /*0340*/  IMAD.WIDE R8, R7, 0x4, R18 ;  /* 0x0000000407087825 */ /* 0x000fca00078e0212 */
[----:B------:R4:W3:Y:S02]  /*0350*/  LDG.E R7, desc[UR4][R8.64] ;  /* 0x0000000408077981 */ /* 0x0008e4000c1e1900 */
[----:B----4-:R-:W-:-:S04]  /*0360*/  IMAD.WIDE R8, R10, 0x4, R18 ;  /* 0x000000040a087825 */ /* 0x010fc800078e0212 */
[--C-:B-----5:R-:W-:Y:S02]  /*0370*/  IMAD.WIDE R10, R11, 0x4, R18.reuse ;  /* 0x000000040b0a7825 */ /* 0x120fe400078e0212 */
[----:B------:R-:W4:Y:S04]  /*0380*/  LDG.E R8, desc[UR4][R8.64] ;  /* 0x0000000408087981 */ /* 0x000f28000c1e1900 */
[----:B------:R0:W5:Y:S02]  /*0390*/  LDG.E R9, desc[UR4][R10.64] ;  /* 0x000000040a097981 */ /* 0x000164000c1e1900 */
[----:B0-----:R-:W-:-:S06]  /*03a0*/  IMAD.WIDE R10, R22, 0x4, R18 ;  /* 0x00000004160a7825 */ /* 0x001fcc00078e0212 */
[----:B------:R-:W5:Y:S01]  /*03b0*/  LDG.E R10, desc[UR4][R10.64] ;  /* 0x000000040a0a7981 */ /* 0x000f62000c1e1900 */
[----:B------:R-:W-:-:S06]  /*03c0*/  IMAD.WIDE R26, R27, 0x4, R18 ;  /* 0x000000041b1a7825 */ /* 0x000fcc00078e0212 */
[----:B------:R-:W5:Y:S04]  /*03d0*/  LDG.E R26, desc[UR4][R26.64] ;  /* 0x000000041a1a7981 */ /* 0x000f68000c1e1900 */
[----:B------:R0:W5:Y:S02]  /*03e0*/  LDG.E R11, desc[UR4][R24.64] ;  /* 0x00000004180b7981 */ /* 0x000164000c1e1900 */
[----:B0-----:R-:W-:-:S04]  /*03f0*/  IMAD.WIDE R24, R20, 0x4, R18 ;  /* 0x0000000414187825 */ /* 0x001fc800078e0212 */
[--C-:B------:R-:W-:Y:S02]  /*0400*/  IMAD.WIDE R20, R21, 0x4, R18.reuse ;  /* 0x0000000415147825 */ /* 0x100fe400078e0212 */
[----:B------:R-:W5:Y:S04]  /*0410*/  LDG.E R24, desc[UR4][R24.64] ;  /* 0x0000000418187981 */ /* 0x000f68000c1e1900 */
[----:B------:R0:W5:Y:S02]  /*0420*/  LDG.E R25, desc[UR4][R20.64] ;  /* 0x0000000414197981 */ /* 0x000164000c1e1900 */
[----:B0-----:R-:W-:-:S05]  /*0430*/  IMAD.WIDE R20, R16, 0x4, R18 ;  /* 0x0000000410147825 */ /* 0x001fca00078e0212 */
[----:B------:R0:W5:Y:S01]  /*0440*/  LDG.E R27, desc[UR4][R20.64] ;  /* 0x00000004141b7981 */ /* 0x000162000c1e1900 */
[----:B------:R-:W-:-:S04]  /*0450*/  IMAD.WIDE R22, R23, 0x4, R18 ;  /* 0x0000000417167825 */ /* 0x000fc800078e0212 */
[--C-:B------:R-:W-:Y:S02]  /*0460*/  IMAD.WIDE R16, R17, 0x4, R18.reuse ;  /* 0x0000000411107825 */ /* 0x100fe400078e0212 */
[----:B------:R-:W5:Y:S02]  /*0470*/  LDG.E R22, desc[UR4][R22.64] ;  /* 0x0000000416167981 */ /* 0x000f64000c1e1900 */
[--C-:B0-----:R-:W-:Y:S02]  /*0480*/  IMAD.WIDE R20, R14, 0x4, R18.reuse ;  /* 0x000000040e147825 */ /* 0x101fe400078e0212 */
[----:B------:R-:W5:Y:S04]  /*0490*/  LDG.E R17, desc[UR4][R16.64] ;  /* 0x0000000410117981 */ /* 0x000f68000c1e1900 */
[----:B------:R-:W5:Y:S01]  /*04a0*/  LDG.E R20, desc[UR4][R20.64] ;  /* 0x0000000414147981 */ /* 0x000f62000c1e1900 */
[----:B--2---:R-:W-:-:S06]  /*04b0*/  IMAD.WIDE R14, R15, 0x4, R18 ;  /* 0x000000040f0e7825 */ /* 0x004fcc00078e0212 */
[----:B------:R-:W2:Y:S01]  /*04c0*/  LDG.E R14, desc[UR4][R14.64] ;  /* 0x000000040e0e7981 */ /* 0x000ea2000c1e1900 */
[----:B---3--:R-:W-:-:S06]  /*04d0*/  IMAD.WIDE R18, R29, 0x4, R18 ;  /* 0x000000041d127825 */ /* 0x008fcc00078e0212 */
[----:B------:R-:W2:Y:S01]  /*04e0*/  LDG.E R18, desc[UR4][R18.64] ;  /* 0x0000000412127981 */ /* 0x000ea2000c1e1900 */
[----:B------:R-:W-:-:S05]  /*04f0*/  VIADD R2, R2, 0x10 ;  /* 0x0000001002027836 */ /* 0x000fca0000000000 */
[----:B------:R-:W-:Y:S02]  /*0500*/  ISETP.NE.AND P1, PT, R2, RZ, PT ;  /* 0x000000ff0200720c */ /* 0x000fe40003f25270 */
[----:B----4-:R-:W-:Y:S02]  /*0510*/  IADD3 R6, PT, PT, R8, R7, R6 ;  /* 0x0000000708067210 */ /* 0x010fe40007ffe006 */
[----:B------:R-:W-:Y:S02]  /*0520*/  IADD3 R3, PT, PT, R3, 0x10, RZ ;  /* 0x0000001003037810 */ /* 0x000fe40007ffe0ff */
[----:B-----5:R-:W-:-:S04]  /*0530*/  IADD3 R6, PT, PT, R10, R9, R6 ;  /* 0x000000090a067210 */ /* 0x020fc80007ffe006 */
[----:B------:R-:W-:-:S04]  /*0540*/  IADD3 R6, PT, PT, R24, R11, R6 ;  /* 0x0000000b18067210 */ /* 0x000fc80007ffe006 */
[----:B------:R-:W-:-:S04]  /*0550*/  IADD3 R6, PT, PT, R26, R25, R6 ;  /* 0x000000191a067210 */ /* 0x000fc80007ffe006 */
[----:B------:R-:W-:-:S04]  /*0560*/  IADD3 R6, PT, PT, R20, R27, R6 ;  /* 0x0000001b14067210 */ /* 0x000fc80007ffe006 */
[----:B------:R-:W-:-:S04]  /*0570*/  IADD3 R7, PT, PT, R17, R22, R6 ;  /* 0x0000001611077210 */ /* 0x000fc80007ffe006 */
[----:B--2---:R-:W-:Y:S01]  /*0580*/  IADD3 R6, PT, PT, R18, R14, R7 ;  /* 0x0000000e12067210 */ /* 0x004fe20007ffe007 */
[----:B------:R-:W-:Y:S06]  /*0590*/  @P1 BRA `(.L_x_16) ;  /* 0xfffffffc00081947 */ /* 0x000fec000383ffff */
.L_x_15:
        /* <DEDUP_REMOVED lines=12> */
[----:B------:R-:W5:Y:S04]  /*0660*/  LDG.E R15, desc[UR4][R22.64+0x10] ;  /* 0x00001004160f7981 */ /* 0x000f68000c1e1900 */
[----:B------:R-:W5:Y:S04]  /*0670*/  LDG.E R17, desc[UR4][R22.64+0x14] ;  /* 0x0000140416117981 */ /* 0x000f68000c1e1900 */
[----:B------:R-:W5:Y:S04]  /*0680*/  LDG.E R5, desc[UR4][R22.64+0x18] ;  /* 0x0000180416057981 */ /* 0x000f68000c1e1900 */
[----:B------:R0:W5:Y:S01]  /*0690*/  LDG.E R7, desc[UR4][R22.64+0x1c] ;  /* 0x00001c0416077981 */ /* 0x000162000c1e1900 */
[----:B-1----:R-:W-:-:S04]  /*06a0*/  IMAD.WIDE R20, R21, 0x4, R8 ;  /* 0x0000000415147825 */ /* 0x002fc800078e0208 */
[--C-:B--2---:R-:W-:Y:S02]  /*06b0*/  IMAD.WIDE R18, R19, 0x4, R8.reuse ;  /* 0x0000000413127825 */ /* 0x104fe400078e0208 */
[----:B------:R-:W2:Y:S02]  /*06c0*/  LDG.E R21, desc[UR4][R20.64] ;  /* 0x0000000414157981 */ /* 0x000ea4000c1e1900 */
[--C-:B---3--:R-:W-:Y:S02]  /*06d0*/  IMAD.WIDE R10, R11, 0x4, R8.reuse ;  /* 0x000000040b0a7825 */ /* 0x108fe400078e0208 */
[----:B------:R-:W2:Y:S02]  /*06e0*/  LDG.E R18, desc[UR4][R18.64] ;  /* 0x0000000412127981 */ /* 0x000ea4000c1e1900 */
[--C-:B----4-:R-:W-:Y:S02]  /*06f0*/  IMAD.WIDE R12, R13, 0x4, R8.reuse ;  /* 0x000000040d0c7825 */ /* 0x110fe400078e0208 */
[----:B------:R-:W3:Y:S02]  /*0700*/  LDG.E R11, desc[UR4][R10.64] ;  /* 0x000000040a0b7981 */ /* 0x000ee4000c1e1900 */
[----:B-----5:R-:W-:-:S02]  /*0710*/  IMAD.WIDE R14, R15, 0x4, R8 ;  /* 0x000000040f0e7825 */ /* 0x020fc400078e0208 */
[----:B------:R-:W3:Y:S02]  /*0720*/  LDG.E R12, desc[UR4][R12.64] ;  /* 0x000000040c0c7981 */ /* 0x000ee4000c1e1900 */
[--C-:B------:R-:W-:Y:S02]  /*0730*/  IMAD.WIDE R16, R17, 0x4, R8.reuse ;  /* 0x0000000411107825 */ /* 0x100fe400078e0208 */
[----:B------:R-:W4:Y:S02]  /*0740*/  LDG.E R15, desc[UR4][R14.64] ;  /* 0x000000040e0f7981 */ /* 0x000f24000c1e1900 */
[--C-:B0-----:R-:W-:Y:S02]  /*0750*/  IMAD.WIDE R22, R5, 0x4, R8.reuse ;  /* 0x0000000405167825 */ /* 0x101fe400078e0208 */
[----:B------:R-:W4:Y:S02]  /*0760*/  LDG.E R16, desc[UR4][R16.64] ;  /* 0x0000000410107981 */ /* 0x000f24000c1e1900 */
[----:B------:R-:W-:-:S02]  /*0770*/  IMAD.WIDE R8, R7, 0x4, R8 ;  /* 0x0000000407087825 */ /* 0x000fc400078e0208 */
[----:B------:R-:W5:Y:S04]  /*0780*/  LDG.E R23, desc[UR4][R22.64] ;  /* 0x0000000416177981 */ /* 0x000f68000c1e1900 */
[----:B------:R-:W5:Y:S01]  /*0790*/  LDG.E R8, desc[UR4][R8.64] ;  /* 0x0000000408087981 */ /* 0x000f62000c1e1900 */
[----:B------:R-:W-:Y:S02]  /*07a0*/  IADD3 R3, PT, PT, R3, 0x8, RZ ;  /* 0x0000000803037810 */ /* 0x000fe40007ffe0ff */
[----:B--2---:R-:W-:-:S04]  /*07b0*/  IADD3 R18, PT, PT, R18, R21, R6 ;  /* 0x0000001512127210 */ /* 0x004fc80007ffe006 */
[----:B---3--:R-:W-:-:S04]  /*07c0*/  IADD3 R18, PT, PT, R12, R11, R18 ;  /* 0x0000000b0c127210 */ /* 0x008fc80007ffe012 */
[----:B----4-:R-:W-:-:S04]  /*07d0*/  IADD3 R18, PT, PT, R16, R15, R18 ;  /* 0x0000000f10127210 */ /* 0x010fc80007ffe012 */
[----:B-----5:R-:W-:-:S07]  /*07e0*/  IADD3 R6, PT, PT, R8, R23, R18 ;  /* 0x0000001708067210 */ /* 0x020fce0007ffe012 */
.L_x_17:
        /* <DEDUP_REMOVED lines=20> */
[----:B------:R-:W-:Y:S01]  /*0930*/  VIADD R3, R3, 0x4 ;  /* 0x0000000403037836 */ /* 0x000fe20000000000 */
[----:B--2---:R-:W-:-:S04]  /*0940*/  IADD3 R6, PT, PT, R14, R13, R6 ;  /* 0x0000000d0e067210 */ /* 0x004fc80007ffe006 */
[----:B---3--:R-:W-:-:S07]  /*0950*/  IADD3 R6, PT, PT, R10, R17, R6 ;  /* 0x000000110a067210 */ /* 0x008fce0007ffe006 */
.L_x_18:
[----:B------:R-:W-:Y:S05]  /*0960*/  @!P1 BRA `(.L_x_14) ;  /* 0x0000000000309947 */ /* 0x000fea0003800000 */
[----:B------:R-:W0:Y:S01]  /*0970*/  LDC.64 R12, c[0x0][0x398] ;  /* 0x0000e600ff0c7b82 */ /* 0x000e220000000a00 */
[----:B------:R-:W-:-:S07]  /*0980*/  IADD3 R2, PT, PT, -R4, RZ, RZ ;  /* 0x000000ff04027210 */ /* 0x000fce0007ffe1ff */
[----:B------:R-:W1:Y:S02]  /*0990*/  LDC.64 R10, c[0x0][0x388] ;  /* 0x0000e200ff0a7b82 */ /* 0x000e640000000a00 */
.L_x_19:
[----:B-1----:R-:W-:-:S06]  /*09a0*/  IMAD.WIDE R4, R3, 0x4, R10 ;  /* 0x0000000403047825 */ /* 0x002fcc00078e020a */
[----:B------:R-:W0:Y:S01]  /*09b0*/  LDG.E R5, desc[UR4][R4.64] ;  /* 0x0000000404057981 */ /* 0x000e22000c1e1900 */
[----:B------:R-:W-:-:S04]  /*09c0*/  IADD3 R2, PT, PT, R2, 0x1, RZ ;  /* 0x0000000102027810 */ /* 0x000fc80007ffe0ff */
[----:B------:R-:W-:Y:S01]  /*09d0*/  ISETP.NE.AND P0, PT, R2, RZ, PT ;  /* 0x000000ff0200720c */ /* 0x000fe20003f05270 */
[----:B0-----:R-:W-:-:S06]  /*09e0*/  IMAD.WIDE R8, R5, 0x4, R12 ;  /* 0x0000000405087825 */ /* 0x001fcc00078e020c */
[----:B------:R-:W2:Y:S01]  /*09f0*/  LDG.E R9, desc[UR4][R8.64] ;  /* 0x0000000408097981 */ /* 0x000ea2000c1e1900 */
[----:B------:R-:W-:Y:S01]  /*0a00*/  VIADD R3, R3, 0x1 ;  /* 0x0000000103037836 */ /* 0x000fe20000000000 */
[----:B--2---:R-:W-:-:S04]  /*0a10*/  IADD3 R6, PT, PT, R9, R6, RZ ;  /* 0x0000000609067210 */ /* 0x004fc80007ffe0ff */
[----:B------:R-:W-:Y:S05]  /*0a20*/  @P0 BRA `(.L_x_19) ;  /* 0xfffffffc00dc0947 */ /* 0x000fea000383ffff */
.L_x_14:
[----:B------:R-:W0:Y:S02]  /*0a30*/  LDC.64 R2, c[0x0][0x390] ;  /* 0x0000e400ff027b82 */ /* 0x000e240000000a00 */
[----:B0-----:R-:W-:-:S06]  /*0a40*/  IMAD.WIDE.U32 R2, R0, 0x4, R2 ;  /* 0x0000000400027825 */ /* 0x001fcc00078e0002 */
[----:B------:R-:W-:Y:S06]  /*0a50*/  BAR.SYNC.DEFER_BLOCKING 0x0 ;  /* 0x0000000000007b1d */ /* 0x000fec0000010000 */
[----:B------:R-:W2:Y:S02]  /*0a60*/  LDG.E R5, desc[UR4][R2.64] ;  /* 0x0000000402057981 */ /* 0x000ea4000c1e1900 */
[----:B--2---:R-:W-:-:S05]  /*0a70*/  IADD3 R5, PT, PT, R5, R6, RZ ;  /* 0x0000000605057210 */ /* 0x004fca0007ffe0ff */
[----:B------:R-:W-:Y:S01]  /*0a80*/  STG.E desc[UR4][R2.64], R5 ;  /* 0x0000000502007986 */ /* 0x000fe2000c101904 */
[----:B------:R-:W-:Y:S05]  /*0a90*/  EXIT ;  /* 0x000000000000794d */ /* 0x000fea0003800000 */
.L_x_20:
        /* <DEDUP_REMOVED lines=14> */
.L_x_23:


//--------------------- .nv.shared.reserved.0     --------------------------
	.section	.nv.shared.reserved.0,"aw",@nobits
	.weak		__nv_reservedSMEM_offset_0_alias
	.size		__nv_reservedSMEM_offset_0_alias, 0, 64
	.other		__nv_reservedSMEM_offset_0_alias,@"STO_CUDA_RESERVED_SHARED STV_DEFAULT"
__nv_reservedSMEM_offset_0_alias:
	.zero		0
	.zero		64


//--------------------- .nv.constant0._Z12dkernel_MaxsPiS_S_S_ --------------------------
	.section	.nv.constant0._Z12dkernel_MaxsPiS_S_S_,"a",@progbits
	.sectionflags	@""
	.align	4
.nv.constant0._Z12dkernel_MaxsPiS_S_S_:
	.zero		928


//--------------------- .nv.constant0._Z12dkernel_MinsPiS_S_S_ --------------------------
	.section	.nv.constant0._Z12dkernel_MinsPiS_S_S_,"a",@progbits
	.sectionflags	@""
	.align	4
.nv.constant0._Z12dkernel_MinsPiS_S_S_:
	.zero		928


//--------------------- .nv.constant0._Z12dkernel_AddsPiS_S_S_ --------------------------
	.section	.nv.constant0._Z12dkernel_AddsPiS_S_S_,"a",@progbits
	.sectionflags	@""
	.align	4
.nv.constant0._Z12dkernel_AddsPiS_S_S_:
	.zero		928


//--------------------- SYMBOLS --------------------------

	.type		.nv.reservedSmem.offset0,@object
	.size		.nv.reservedSmem.offset0,0x4
